//
// Generated by NVIDIA NVVM Compiler
//
// Compiler Build ID: CL-36424714
// Cuda compilation tools, release 13.0, V13.0.88
// Based on NVVM 20.0.0
//

.version 9.0
.target sm_100
.address_size 64

	// .globl	_Z24histogram_partial_kernelPKiPiii
.extern .shared .align 16 .b8 localHist[];

.visible .entry _Z24histogram_partial_kernelPKiPiii(
	.param .u64 .ptr .align 1 _Z24histogram_partial_kernelPKiPiii_param_0,
	.param .u64 .ptr .align 1 _Z24histogram_partial_kernelPKiPiii_param_1,
	.param .u32 _Z24histogram_partial_kernelPKiPiii_param_2,
	.param .u32 _Z24histogram_partial_kernelPKiPiii_param_3
)
{
	.reg .pred 	%p<11>;
	.reg .b32 	%r<77>;
	.reg .b64 	%rd<15>;

	ld.param.u64 	%rd4, [_Z24histogram_partial_kernelPKiPiii_param_0];
	ld.param.u64 	%rd3, [_Z24histogram_partial_kernelPKiPiii_param_1];
	ld.param.u32 	%r22, [_Z24histogram_partial_kernelPKiPiii_param_2];
	ld.param.u32 	%r23, [_Z24histogram_partial_kernelPKiPiii_param_3];
	cvta.to.global.u64 	%rd1, %rd4;
	mov.u32 	%r76, %tid.x;
	setp.ge.s32 	%p1, %r76, %r23;
	@%p1 bra 	$L__BB0_3;
	mov.u32 	%r2, %ntid.x;
	mov.u32 	%r25, localHist;
	mov.u32 	%r71, %r76;
$L__BB0_2:
	shl.b32 	%r24, %r71, 2;
	add.s32 	%r26, %r25, %r24;
	mov.b32 	%r27, 0;
	st.shared.u32 	[%r26], %r27;
	add.s32 	%r71, %r71, %r2;
	setp.lt.s32 	%p2, %r71, %r23;
	@%p2 bra 	$L__BB0_2;
$L__BB0_3:
	bar.sync 	0;
	mov.u32 	%r5, %ctaid.x;
	mov.u32 	%r6, %ntid.x;
	mad.lo.s32 	%r74, %r5, %r6, %r76;
	mov.u32 	%r28, %nctaid.x;
	mul.lo.s32 	%r8, %r6, %r28;
	setp.ge.s32 	%p3, %r74, %r22;
	@%p3 bra 	$L__BB0_10;
	div.s32 	%r9, 1024, %r23;
	add.s32 	%r29, %r74, %r8;
	max.s32 	%r30, %r22, %r29;
	setp.lt.s32 	%p4, %r29, %r22;
	selp.u32 	%r31, 1, 0, %p4;
	add.s32 	%r32, %r29, %r31;
	sub.s32 	%r33, %r30, %r32;
	div.u32 	%r34, %r33, %r8;
	add.s32 	%r10, %r34, %r31;
	and.b32  	%r35, %r10, 3;
	setp.eq.s32 	%p5, %r35, 3;
	@%p5 bra 	$L__BB0_7;
	add.s32 	%r36, %r10, 1;
	and.b32  	%r37, %r36, 3;
	neg.s32 	%r72, %r37;
$L__BB0_6:
	.pragma "nounroll";
	mul.wide.s32 	%rd5, %r74, 4;
	add.s64 	%rd6, %rd1, %rd5;
	ld.global.u32 	%r38, [%rd6];
	div.s32 	%r39, %r38, %r9;
	shl.b32 	%r40, %r39, 2;
	mov.u32 	%r41, localHist;
	add.s32 	%r42, %r41, %r40;
	atom.shared.add.u32 	%r43, [%r42], 1;
	add.s32 	%r74, %r74, %r8;
	add.s32 	%r72, %r72, 1;
	setp.ne.s32 	%p6, %r72, 0;
	@%p6 bra 	$L__BB0_6;
$L__BB0_7:
	setp.lt.u32 	%p7, %r10, 3;
	@%p7 bra 	$L__BB0_10;
	mov.u32 	%r47, localHist;
	mul.wide.s32 	%rd9, %r8, 4;
	shl.b32 	%r65, %r8, 2;
$L__BB0_9:
	mul.wide.s32 	%rd7, %r74, 4;
	add.s64 	%rd8, %rd1, %rd7;
	ld.global.u32 	%r44, [%rd8];
	div.s32 	%r45, %r44, %r9;
	shl.b32 	%r46, %r45, 2;
	add.s32 	%r48, %r47, %r46;
	atom.shared.add.u32 	%r49, [%r48], 1;
	add.s64 	%rd10, %rd8, %rd9;
	ld.global.u32 	%r50, [%rd10];
	div.s32 	%r51, %r50, %r9;
	shl.b32 	%r52, %r51, 2;
	add.s32 	%r53, %r47, %r52;
	atom.shared.add.u32 	%r54, [%r53], 1;
	add.s64 	%rd11, %rd10, %rd9;
	ld.global.u32 	%r55, [%rd11];
	div.s32 	%r56, %r55, %r9;
	shl.b32 	%r57, %r56, 2;
	add.s32 	%r58, %r47, %r57;
	atom.shared.add.u32 	%r59, [%r58], 1;
	add.s64 	%rd12, %rd11, %rd9;
	ld.global.u32 	%r60, [%rd12];
	div.s32 	%r61, %r60, %r9;
	shl.b32 	%r62, %r61, 2;
	add.s32 	%r63, %r47, %r62;
	atom.shared.add.u32 	%r64, [%r63], 1;
	add.s32 	%r74, %r65, %r74;
	setp.lt.s32 	%p8, %r74, %r22;
	@%p8 bra 	$L__BB0_9;
$L__BB0_10:
	setp.ge.s32 	%p9, %r76, %r23;
	bar.sync 	0;
	@%p9 bra 	$L__BB0_13;
	mul.lo.s32 	%r19, %r23, %r5;
	cvta.to.global.u64 	%rd2, %rd3;
	mov.u32 	%r67, localHist;
$L__BB0_12:
	shl.b32 	%r66, %r76, 2;
	add.s32 	%r68, %r67, %r66;
	ld.shared.u32 	%r69, [%r68];
	add.s32 	%r70, %r76, %r19;
	mul.wide.u32 	%rd13, %r70, 4;
	add.s64 	%rd14, %rd2, %rd13;
	st.global.u32 	[%rd14], %r69;
	add.s32 	%r76, %r76, %r6;
	setp.lt.s32 	%p10, %r76, %r23;
	@%p10 bra 	$L__BB0_12;
$L__BB0_13:
	ret;

}
	// .globl	_Z23histogram_reduce_kernelPKiPiii
.visible .entry _Z23histogram_reduce_kernelPKiPiii(
	.param .u64 .ptr .align 1 _Z23histogram_reduce_kernelPKiPiii_param_0,
	.param .u64 .ptr .align 1 _Z23histogram_reduce_kernelPKiPiii_param_1,
	.param .u32 _Z23histogram_reduce_kernelPKiPiii_param_2,
	.param .u32 _Z23histogram_reduce_kernelPKiPiii_param_3
)
{
	.reg .pred 	%p<11>;
	.reg .b32 	%r<119>;
	.reg .b64 	%rd<43>;

	ld.param.u64 	%rd3, [_Z23histogram_reduce_kernelPKiPiii_param_0];
	ld.param.u64 	%rd2, [_Z23histogram_reduce_kernelPKiPiii_param_1];
	ld.param.u32 	%r36, [_Z23histogram_reduce_kernelPKiPiii_param_2];
	ld.param.u32 	%r37, [_Z23histogram_reduce_kernelPKiPiii_param_3];
	cvta.to.global.u64 	%rd1, %rd3;
	mov.u32 	%r38, %ctaid.x;
	mov.u32 	%r39, %ntid.x;
	mov.u32 	%r40, %tid.x;
	mad.lo.s32 	%r1, %r38, %r39, %r40;
	setp.ge.s32 	%p1, %r1, %r36;
	@%p1 bra 	$L__BB1_15;
	setp.lt.s32 	%p2, %r37, 1;
	mov.b32 	%r118, 0;
	@%p2 bra 	$L__BB1_14;
	and.b32  	%r2, %r37, 15;
	setp.lt.u32 	%p3, %r37, 16;
	mov.b32 	%r110, 0;
	mov.u32 	%r118, %r110;
	@%p3 bra 	$L__BB1_5;
	and.b32  	%r110, %r37, 2147483632;
	neg.s32 	%r104, %r110;
	shl.b32 	%r5, %r36, 4;
	mov.b32 	%r118, 0;
	mul.wide.s32 	%rd6, %r36, 4;
	mov.u32 	%r103, %r1;
$L__BB1_4:
	.pragma "nounroll";
	mul.wide.s32 	%rd4, %r103, 4;
	add.s64 	%rd5, %rd1, %rd4;
	ld.global.u32 	%r45, [%rd5];
	add.s32 	%r46, %r45, %r118;
	add.s64 	%rd7, %rd5, %rd6;
	ld.global.u32 	%r47, [%rd7];
	add.s32 	%r48, %r47, %r46;
	add.s64 	%rd8, %rd7, %rd6;
	ld.global.u32 	%r49, [%rd8];
	add.s32 	%r50, %r49, %r48;
	add.s64 	%rd9, %rd8, %rd6;
	ld.global.u32 	%r51, [%rd9];
	add.s32 	%r52, %r51, %r50;
	add.s64 	%rd10, %rd9, %rd6;
	ld.global.u32 	%r53, [%rd10];
	add.s32 	%r54, %r53, %r52;
	add.s64 	%rd11, %rd10, %rd6;
	ld.global.u32 	%r55, [%rd11];
	add.s32 	%r56, %r55, %r54;
	add.s64 	%rd12, %rd11, %rd6;
	ld.global.u32 	%r57, [%rd12];
	add.s32 	%r58, %r57, %r56;
	add.s64 	%rd13, %rd12, %rd6;
	ld.global.u32 	%r59, [%rd13];
	add.s32 	%r60, %r59, %r58;
	add.s64 	%rd14, %rd13, %rd6;
	ld.global.u32 	%r61, [%rd14];
	add.s32 	%r62, %r61, %r60;
	add.s64 	%rd15, %rd14, %rd6;
	ld.global.u32 	%r63, [%rd15];
	add.s32 	%r64, %r63, %r62;
	add.s64 	%rd16, %rd15, %rd6;
	ld.global.u32 	%r65, [%rd16];
	add.s32 	%r66, %r65, %r64;
	add.s64 	%rd17, %rd16, %rd6;
	ld.global.u32 	%r67, [%rd17];
	add.s32 	%r68, %r67, %r66;
	add.s64 	%rd18, %rd17, %rd6;
	ld.global.u32 	%r69, [%rd18];
	add.s32 	%r70, %r69, %r68;
	add.s64 	%rd19, %rd18, %rd6;
	ld.global.u32 	%r71, [%rd19];
	add.s32 	%r72, %r71, %r70;
	add.s64 	%rd20, %rd19, %rd6;
	ld.global.u32 	%r73, [%rd20];
	add.s32 	%r74, %r73, %r72;
	add.s64 	%rd21, %rd20, %rd6;
	ld.global.u32 	%r75, [%rd21];
	add.s32 	%r118, %r75, %r74;
	add.s32 	%r104, %r104, 16;
	add.s32 	%r103, %r103, %r5;
	setp.ne.s32 	%p4, %r104, 0;
	@%p4 bra 	$L__BB1_4;
$L__BB1_5:
	setp.eq.s32 	%p5, %r2, 0;
	@%p5 bra 	$L__BB1_14;
	and.b32  	%r15, %r37, 7;
	setp.lt.u32 	%p6, %r2, 8;
	@%p6 bra 	$L__BB1_8;
	mad.lo.s32 	%r77, %r110, %r36, %r1;
	mul.wide.s32 	%rd22, %r77, 4;
	add.s64 	%rd23, %rd1, %rd22;
	ld.global.u32 	%r78, [%rd23];
	add.s32 	%r79, %r78, %r118;
	mul.wide.s32 	%rd24, %r36, 4;
	add.s64 	%rd25, %rd23, %rd24;
	ld.global.u32 	%r80, [%rd25];
	add.s32 	%r81, %r80, %r79;
	add.s64 	%rd26, %rd25, %rd24;
	ld.global.u32 	%r82, [%rd26];
	add.s32 	%r83, %r82, %r81;
	add.s64 	%rd27, %rd26, %rd24;
	ld.global.u32 	%r84, [%rd27];
	add.s32 	%r85, %r84, %r83;
	add.s64 	%rd28, %rd27, %rd24;
	ld.global.u32 	%r86, [%rd28];
	add.s32 	%r87, %r86, %r85;
	add.s64 	%rd29, %rd28, %rd24;
	ld.global.u32 	%r88, [%rd29];
	add.s32 	%r89, %r88, %r87;
	add.s64 	%rd30, %rd29, %rd24;
	ld.global.u32 	%r90, [%rd30];
	add.s32 	%r91, %r90, %r89;
	add.s64 	%rd31, %rd30, %rd24;
	ld.global.u32 	%r92, [%rd31];
	add.s32 	%r118, %r92, %r91;
	add.s32 	%r110, %r110, 8;
$L__BB1_8:
	setp.eq.s32 	%p7, %r15, 0;
	@%p7 bra 	$L__BB1_14;
	and.b32  	%r21, %r37, 3;
	setp.lt.u32 	%p8, %r15, 4;
	@%p8 bra 	$L__BB1_11;
	mad.lo.s32 	%r94, %r110, %r36, %r1;
	mul.wide.s32 	%rd32, %r94, 4;
	add.s64 	%rd33, %rd1, %rd32;
	ld.global.u32 	%r95, [%rd33];
	add.s32 	%r96, %r95, %r118;
	mul.wide.s32 	%rd34, %r36, 4;
	add.s64 	%rd35, %rd33, %rd34;
	ld.global.u32 	%r97, [%rd35];
	add.s32 	%r98, %r97, %r96;
	add.s64 	%rd36, %rd35, %rd34;
	ld.global.u32 	%r99, [%rd36];
	add.s32 	%r100, %r99, %r98;
	add.s64 	%rd37, %rd36, %rd34;
	ld.global.u32 	%r101, [%rd37];
	add.s32 	%r118, %r101, %r100;
	add.s32 	%r110, %r110, 4;
$L__BB1_11:
	setp.eq.s32 	%p9, %r21, 0;
	@%p9 bra 	$L__BB1_14;
	mad.lo.s32 	%r116, %r110, %r36, %r1;
	neg.s32 	%r115, %r21;
$L__BB1_13:
	.pragma "nounroll";
	mul.wide.s32 	%rd38, %r116, 4;
	add.s64 	%rd39, %rd1, %rd38;
	ld.global.u32 	%r102, [%rd39];
	add.s32 	%r118, %r102, %r118;
	add.s32 	%r116, %r116, %r36;
	add.s32 	%r115, %r115, 1;
	setp.ne.s32 	%p10, %r115, 0;
	@%p10 bra 	$L__BB1_13;
$L__BB1_14:
	cvta.to.global.u64 	%rd40, %rd2;
	mul.wide.s32 	%rd41, %r1, 4;
	add.s64 	%rd42, %rd40, %rd41;
	st.global.u32 	[%rd42], %r118;
$L__BB1_15:
	ret;

}


// ===== COMPILED SASS (sm_100) =====

	.target	sm_100

	.elftype	@"ET_EXEC"


//--------------------- .note.nv.tkinfo           --------------------------
	.section	.note.nv.tkinfo,"",@"SHT_NOTE"
	.sectionflags	@"SHF_NOTE_NV_TKINFO"
	.tkinfo
        /*0018*/ 	.word	0x00000002
        /*0030*/ 	.string	""
        /*0030*/ 	.string	"ptxas"
        /*0030*/ 	.string	"Cuda compilation tools, release 13.0, V13.0.88"
        /*0030*/ 	.string	"Build cuda_13.0.r13.0/compiler.36424714_0"
        /*0030*/ 	.string	"-arch sm_100 -m 64 "



//--------------------- .note.nv.cuinfo           --------------------------
	.section	.note.nv.cuinfo,"",@"SHT_NOTE"
	.sectionflags	@"SHF_NOTE_NV_CUINFO"
        /*0018*/ 	.short	0x0002
        /*001a*/ 	.short	0x0064
        /*001c*/ 	.short	0x0082
	.zero		2


//--------------------- .nv.info                  --------------------------
	.section	.nv.info,"",@"SHT_CUDA_INFO"
	.align	4


	//----- nvinfo : EIATTR_REGCOUNT
	.align		4
        /*0000*/ 	.byte	0x04, 0x2f
        /*0002*/ 	.short	(.L_1 - .L_0)
	.align		4
.L_0:
        /*0004*/ 	.word	index@(_Z24histogram_partial_kernelPKiPiii)
        /*0008*/ 	.word	0x00000020


	//----- nvinfo : EIATTR_FRAME_SIZE
	.align		4
.L_1:
        /*000c*/ 	.byte	0x04, 0x11
        /*000e*/ 	.short	(.L_3 - .L_2)
	.align		4
.L_2:
        /*0010*/ 	.word	index@(_Z24histogram_partial_kernelPKiPiii)
        /*0014*/ 	.word	0x00000000


	//----- nvinfo : EIATTR_REGCOUNT
	.align		4
.L_3:
        /*0018*/ 	.byte	0x04, 0x2f
        /*001a*/ 	.short	(.L_5 - .L_4)
	.align		4
.L_4:
        /*001c*/ 	.word	index@(_Z23histogram_reduce_kernelPKiPiii)
        /*0020*/ 	.word	0x00000020


	//----- nvinfo : EIATTR_FRAME_SIZE
	.align		4
.L_5:
        /*0024*/ 	.byte	0x04, 0x11
        /*0026*/ 	.short	(.L_7 - .L_6)
	.align		4
.L_6:
        /*0028*/ 	.word	index@(_Z23histogram_reduce_kernelPKiPiii)
        /*002c*/ 	.word	0x00000000


	//----- nvinfo : EIATTR_MIN_STACK_SIZE
	.align		4
.L_7:
        /*0030*/ 	.byte	0x04, 0x12
        /*0032*/ 	.short	(.L_9 - .L_8)
	.align		4
.L_8:
        /*0034*/ 	.word	index@(_Z23histogram_reduce_kernelPKiPiii)
        /*0038*/ 	.word	0x00000000


	//----- nvinfo : EIATTR_MIN_STACK_SIZE
	.align		4
.L_9:
        /*003c*/ 	.byte	0x04, 0x12
        /*003e*/ 	.short	(.L_11 - .L_10)
	.align		4
.L_10:
        /*0040*/ 	.word	index@(_Z24histogram_partial_kernelPKiPiii)
        /*0044*/ 	.word	0x00000000
.L_11:


//--------------------- .nv.compat                --------------------------
	.section	.nv.compat,"",@"SHT_CUDA_COMPAT_INFO"
	.align	4
        /*0000*/ 	.byte	0x02, 0x09, 0x00, 0x00, 0x02, 0x02, 0x01, 0x00, 0x02, 0x05, 0x05, 0x00, 0x03, 0x07, 0x01, 0x01
        /*0010*/ 	.byte	0x02, 0x03, 0x00, 0x00, 0x02, 0x06, 0x01, 0x00, 0x04, 0x0b, 0x08, 0x00, 0x09, 0x00, 0x00, 0x00
        /*0020*/ 	.byte	0x00, 0x00, 0x00, 0x00


//--------------------- .nv.info._Z23histogram_reduce_kernelPKiPiii --------------------------
	.section	.nv.info._Z23histogram_reduce_kernelPKiPiii,"",@"SHT_CUDA_INFO"
	.sectionflags	@""
	.align	4


	//----- nvinfo : EIATTR_CUDA_API_VERSION
	.align		4
        /*0000*/ 	.byte	0x04, 0x37
        /*0002*/ 	.short	(.L_13 - .L_12)
.L_12:
        /*0004*/ 	.word	0x00000082


	//----- nvinfo : EIATTR_KPARAM_INFO
	.align		4
.L_13:
        /*0008*/ 	.byte	0x04, 0x17
        /*000a*/ 	.short	(.L_15 - .L_14)
.L_14:
        /*000c*/ 	.word	0x00000000
        /*0010*/ 	.short	0x0003
        /*0012*/ 	.short	0x0014
        /*0014*/ 	.byte	0x00, 0xf0, 0x11, 0x00


	//----- nvinfo : EIATTR_KPARAM_INFO
	.align		4
.L_15:
        /*0018*/ 	.byte	0x04, 0x17
        /*001a*/ 	.short	(.L_17 - .L_16)
.L_16:
        /*001c*/ 	.word	0x00000000
        /*0020*/ 	.short	0x0002
        /*0022*/ 	.short	0x0010
        /*0024*/ 	.byte	0x00, 0xf0, 0x11, 0x00


	//----- nvinfo : EIATTR_KPARAM_INFO
	.align		4
.L_17:
        /*0028*/ 	.byte	0x04, 0x17
        /*002a*/ 	.short	(.L_19 - .L_18)
.L_18:
        /*002c*/ 	.word	0x00000000
        /*0030*/ 	.short	0x0001
        /*0032*/ 	.short	0x0008
        /*0034*/ 	.byte	0x00, 0xf5, 0x21, 0x00


	//----- nvinfo : EIATTR_KPARAM_INFO
	.align		4
.L_19:
        /*0038*/ 	.byte	0x04, 0x17
        /*003a*/ 	.short	(.L_21 - .L_20)
.L_20:
        /*003c*/ 	.word	0x00000000
        /*0040*/ 	.short	0x0000
        /*0042*/ 	.short	0x0000
        /*0044*/ 	.byte	0x00, 0xf5, 0x21, 0x00


	//----- nvinfo : EIATTR_SPARSE_MMA_MASK
	.align		4
.L_21:
        /*0048*/ 	.byte	0x03, 0x50
        /*004a*/ 	.short	0x0000


	//----- nvinfo : EIATTR_MAXREG_COUNT
	.align		4
        /*004c*/ 	.byte	0x03, 0x1b
        /*004e*/ 	.short	0x00ff


	//----- nvinfo : EIATTR_MERCURY_ISA_VERSION
	.align		4
        /*0050*/ 	.byte	0x03, 0x5f
        /*0052*/ 	.short	0x0101


	//----- nvinfo : EIATTR_VRC_CTA_INIT_COUNT
	.align		4
        /*0054*/ 	.byte	0x02, 0x4a
	.zero		1
	.zero		1


	//----- nvinfo : EIATTR_EXIT_INSTR_OFFSETS
	.align		4
        /*0058*/ 	.byte	0x04, 0x1c
        /*005a*/ 	.short	(.L_23 - .L_22)


	//   ....[0]....
.L_22:
        /*005c*/ 	.word	0x00000070


	//   ....[1]....
        /*0060*/ 	.word	0x00000800


	//----- nvinfo : EIATTR_CBANK_PARAM_SIZE
	.align		4
.L_23:
        /*0064*/ 	.byte	0x03, 0x19
        /*0066*/ 	.short	0x0018


	//----- nvinfo : EIATTR_PARAM_CBANK
	.align		4
        /*0068*/ 	.byte	0x04, 0x0a
        /*006a*/ 	.short	(.L_25 - .L_24)
	.align		4
.L_24:
        /*006c*/ 	.word	index@(.nv.constant0._Z23histogram_reduce_kernelPKiPiii)
        /*0070*/ 	.short	0x0380
        /*0072*/ 	.short	0x0018


	//----- nvinfo : EIATTR_SW_WAR
	.align		4
.L_25:
        /*0074*/ 	.byte	0x04, 0x36
        /*0076*/ 	.short	(.L_27 - .L_26)
.L_26:
        /*0078*/ 	.word	0x00000008
.L_27:


//--------------------- .nv.info._Z24histogram_partial_kernelPKiPiii --------------------------
	.section	.nv.info._Z24histogram_partial_kernelPKiPiii,"",@"SHT_CUDA_INFO"
	.sectionflags	@""
	.align	4


	//----- nvinfo : EIATTR_CUDA_API_VERSION
	.align		4
        /*0000*/ 	.byte	0x04, 0x37
        /*0002*/ 	.short	(.L_29 - .L_28)
.L_28:
        /*0004*/ 	.word	0x00000082


	//----- nvinfo : EIATTR_KPARAM_INFO
	.align		4
.L_29:
        /*0008*/ 	.byte	0x04, 0x17
        /*000a*/ 	.short	(.L_31 - .L_30)
.L_30:
        /*000c*/ 	.word	0x00000000
        /*0010*/ 	.short	0x0003
        /*0012*/ 	.short	0x0014
        /*0014*/ 	.byte	0x00, 0xf0, 0x11, 0x00


	//----- nvinfo : EIATTR_KPARAM_INFO
	.align		4
.L_31:
        /*0018*/ 	.byte	0x04, 0x17
        /*001a*/ 	.short	(.L_33 - .L_32)
.L_32:
        /*001c*/ 	.word	0x00000000
        /*0020*/ 	.short	0x0002
        /*0022*/ 	.short	0x0010
        /*0024*/ 	.byte	0x00, 0xf0, 0x11, 0x00


	//----- nvinfo : EIATTR_KPARAM_INFO
	.align		4
.L_33:
        /*0028*/ 	.byte	0x04, 0x17
        /*002a*/ 	.short	(.L_35 - .L_34)
.L_34:
        /*002c*/ 	.word	0x00000000
        /*0030*/ 	.short	0x0001
        /*0032*/ 	.short	0x0008
        /*0034*/ 	.byte	0x00, 0xf5, 0x21, 0x00


	//----- nvinfo : EIATTR_KPARAM_INFO
	.align		4
.L_35:
        /*0038*/ 	.byte	0x04, 0x17
        /*003a*/ 	.short	(.L_37 - .L_36)
.L_36:
        /*003c*/ 	.word	0x00000000
        /*0040*/ 	.short	0x0000
        /*0042*/ 	.short	0x0000
        /*0044*/ 	.byte	0x00, 0xf5, 0x21, 0x00


	//----- nvinfo : EIATTR_SPARSE_MMA_MASK
	.align		4
.L_37:
        /*0048*/ 	.byte	0x03, 0x50
        /*004a*/ 	.short	0x0000


	//----- nvinfo : EIATTR_MAXREG_COUNT
	.align		4
        /*004c*/ 	.byte	0x03, 0x1b
        /*004e*/ 	.short	0x00ff


	//----- nvinfo : EIATTR_NUM_BARRIERS
	.align		4
        /*0050*/ 	.byte	0x02, 0x4c
        /*0052*/ 	.byte	0x01
	.zero		1


	//----- nvinfo : EIATTR_MERCURY_ISA_VERSION
	.align		4
        /*0054*/ 	.byte	0x03, 0x5f
        /*0056*/ 	.short	0x0101


	//----- nvinfo : EIATTR_VRC_CTA_INIT_COUNT
	.align		4
        /*0058*/ 	.byte	0x02, 0x4a
	.zero		1
	.zero		1


	//----- nvinfo : EIATTR_EXIT_INSTR_OFFSETS
	.align		4
        /*005c*/ 	.byte	0x04, 0x1c
        /*005e*/ 	.short	(.L_39 - .L_38)


	//   ....[0]....
.L_38:
        /*0060*/ 	.word	0x00000df0


	//   ....[1]....
        /*0064*/ 	.word	0x00000ec0


	//----- nvinfo : EIATTR_CRS_STACK_SIZE
	.align		4
.L_39:
        /*0068*/ 	.byte	0x04, 0x1e
        /*006a*/ 	.short	(.L_41 - .L_40)
.L_40:
        /*006c*/ 	.word	0x00000000


	//----- nvinfo : EIATTR_CBANK_PARAM_SIZE
	.align		4
.L_41:
        /*0070*/ 	.byte	0x03, 0x19
        /*0072*/ 	.short	0x0018


	//----- nvinfo : EIATTR_PARAM_CBANK
	.align		4
        /*0074*/ 	.byte	0x04, 0x0a
        /*0076*/ 	.short	(.L_43 - .L_42)
	.align		4
.L_42:
        /*0078*/ 	.word	index@(.nv.constant0._Z24histogram_partial_kernelPKiPiii)
        /*007c*/ 	.short	0x0380
        /*007e*/ 	.short	0x0018


	//----- nvinfo : EIATTR_SW_WAR
	.align		4
.L_43:
        /*0080*/ 	.byte	0x04, 0x36
        /*0082*/ 	.short	(.L_45 - .L_44)
.L_44:
        /*0084*/ 	.word	0x00000008
.L_45:


//--------------------- .nv.callgraph             --------------------------
	.section	.nv.callgraph,"",@"SHT_CUDA_CALLGRAPH"
	.align	4
	.sectionentsize	8
	.align		4
        /*0000*/ 	.word	0x00000000
	.align		4
        /*0004*/ 	.word	0xffffffff
	.align		4
        /*0008*/ 	.word	0x00000000
	.align		4
        /*000c*/ 	.word	0xfffffffe
	.align		4
        /*0010*/ 	.word	0x00000000
	.align		4
        /*0014*/ 	.word	0xfffffffd
	.align		4
        /*0018*/ 	.word	0x00000000
	.align		4
        /*001c*/ 	.word	0xfffffffc


//--------------------- .text._Z23histogram_reduce_kernelPKiPiii --------------------------
	.section	.text._Z23histogram_reduce_kernelPKiPiii,"ax",@progbits
	.align	128
        .global         _Z23histogram_reduce_kernelPKiPiii
        .type           _Z23histogram_reduce_kernelPKiPiii,@function
        .size           _Z23histogram_reduce_kernelPKiPiii,(.L_x_18 - _Z23histogram_reduce_kernelPKiPiii)
        .other          _Z23histogram_reduce_kernelPKiPiii,@"STO_CUDA_ENTRY STV_DEFAULT"
_Z23histogram_reduce_kernelPKiPiii:
.text._Z23histogram_reduce_kernelPKiPiii:
[----:B------:R-:W-:Y:S01]  /*0000*/  LDC R1, c[0x0][0x37c] ;  /* 0x0000df00ff017b82 */ /* 0x000fe20000000800 */
[----:B------:R-:W0:Y:S07]  /*0010*/  S2R R3, SR_TID.X ;  /* 0x0000000000037919 */ /* 0x000e2e0000002100 */
[----:B------:R-:W0:Y:S08]  /*0020*/  S2UR UR4, SR_CTAID.X ;  /* 0x00000000000479c3 */ /* 0x000e300000002500 */
[----:B------:R-:W0:Y:S08]  /*0030*/  LDC R0, c[0x0][0x360] ;  /* 0x0000d800ff007b82 */ /* 0x000e300000000800 */
[----:B------:R-:W1:Y:S01]  /*0040*/  LDC R25, c[0x0][0x390] ;  /* 0x0000e400ff197b82 */ /* 0x000e620000000800 */
[----:B0-----:R-:W-:-:S05]  /*0050*/  IMAD R0, R0, UR4, R3 ;  /* 0x0000000400007c24 */ /* 0x001fca000f8e0203 */
[----:B-1----:R-:W-:-:S13]  /*0060*/  ISETP.GE.AND P0, PT, R0, R25, PT ;  /* 0x000000190000720c */ /* 0x002fda0003f06270 */
[----:B------:R-:W-:Y:S05]  /*0070*/  @P0 EXIT ;  /* 0x000000000000094d */ /* 0x000fea0003800000 */
[----:B------:R-:W0:Y:S01]  /*0080*/  LDCU UR5, c[0x0][0x394] ;  /* 0x00007280ff0577ac */ /* 0x000e220008000800 */
[----:B------:R-:W-:Y:S01]  /*0090*/  HFMA2 R26, -RZ, RZ, 0, 0 ;  /* 0x00000000ff1a7431 */ /* 0x000fe200000001ff */
[----:B------:R-:W1:Y:S01]  /*00a0*/  LDCU.64 UR8, c[0x0][0x358] ;  /* 0x00006b00ff0877ac */ /* 0x000e620008000a00 */
[----:B0-----:R-:W-:-:S09]  /*00b0*/  UISETP.GE.AND UP0, UPT, UR5, 0x1, UPT ;  /* 0x000000010500788c */ /* 0x001fd2000bf06270 */
[----:B-1----:R-:W-:Y:S05]  /*00c0*/  BRA.U !UP0, `(.L_x_0) ;  /* 0x0000000508c07547 */ /* 0x002fea000b800000 */
[----:B------:R-:W-:Y:S01]  /*00d0*/  UISETP.GE.U32.AND UP1, UPT, UR5, 0x10, UPT ;  /* 0x000000100500788c */ /* 0x000fe2000bf26070 */
[----:B------:R-:W-:Y:S01]  /*00e0*/  MOV R26, RZ ;  /* 0x000000ff001a7202 */ /* 0x000fe20000000f00 */
[----:B------:R-:W-:Y:S01]  /*00f0*/  ULOP3.LUT UR6, UR5, 0xf, URZ, 0xc0, !UPT ;  /* 0x0000000f05067892 */ /* 0x000fe2000f8ec0ff */
[----:B------:R-:W-:-:S03]  /*0100*/  UMOV UR4, URZ ;  /* 0x000000ff00047c82 */ /* 0x000fc60008000000 */
[----:B------:R-:W-:-:S03]  /*0110*/  UISETP.NE.AND UP0, UPT, UR6, URZ, UPT ;  /* 0x000000ff0600728c */ /* 0x000fc6000bf05270 */
[----:B------:R-:W-:Y:S08]  /*0120*/  BRA.U !UP1, `(.L_x_1) ;  /* 0x0000000109c47547 */ /* 0x000ff0000b800000 */
[----:B------:R-:W-:Y:S01]  /*0130*/  ULOP3.LUT UR4, UR5, 0x7ffffff0, URZ, 0xc0, !UPT ;  /* 0x7ffffff005047892 */ /* 0x000fe2000f8ec0ff */
[----:B------:R-:W-:Y:S02]  /*0140*/  MOV R26, RZ ;  /* 0x000000ff001a7202 */ /* 0x000fe40000000f00 */
[----:B------:R-:W-:Y:S01]  /*0150*/  MOV R24, R0 ;  /* 0x0000000000187202 */ /* 0x000fe20000000f00 */
[----:B------:R-:W-:-:S12]  /*0160*/  UIADD3 UR7, UPT, UPT, -UR4, URZ, URZ ;  /* 0x000000ff04077290 */ /* 0x000fd8000fffe1ff */
.L_x_2:
[----:B------:R-:W0:Y:S02]  /*0170*/  LDC.64 R16, c[0x0][0x380] ;  /* 0x0000e000ff107b82 */ /* 0x000e240000000a00 */
[----:B0-----:R-:W-:-:S05]  /*0180*/  IMAD.WIDE R16, R24, 0x4, R16 ;  /* 0x0000000418107825 */ /* 0x001fca00078e0210 */
[----:B------:R0:W2:Y:S01]  /*0190*/  LDG.E R27, desc[UR8][R16.64] ;  /* 0x00000008101b7981 */ /* 0x0000a2000c1e1900 */
[----:B------:R-:W-:-:S04]  /*01a0*/  IMAD.WIDE R18, R25, 0x4, R16 ;  /* 0x0000000419127825 */ /* 0x000fc800078e0210 */
[C---:B------:R-:W-:Y:S02]  /*01b0*/  IMAD.WIDE R20, R25.reuse, 0x4, R18 ;  /* 0x0000000419147825 */ /* 0x040fe400078e0212 */
[----:B------:R-:W2:Y:S02]  /*01c0*/  LDG.E R18, desc[UR8][R18.64] ;  /* 0x0000000812127981 */ /* 0x000ea4000c1e1900 */
[C---:B------:R-:W-:Y:S02]  /*01d0*/  IMAD.WIDE R2, R25.reuse, 0x4, R20 ;  /* 0x0000000419027825 */ /* 0x040fe400078e0214 */
[----:B------:R-:W3:Y:S02]  /*01e0*/  LDG.E R20, desc[UR8][R20.64] ;  /* 0x0000000814147981 */ /* 0x000ee4000c1e1900 */
[C---:B------:R-:W-:Y:S02]  /*01f0*/  IMAD.WIDE R4, R25.reuse, 0x4, R2 ;  /* 0x0000000419047825 */ /* 0x040fe400078e0202 */
[----:B------:R1:W3:Y:S02]  /*0200*/  LDG.E R19, desc[UR8][R2.64] ;  /* 0x0000000802137981 */ /* 0x0002e4000c1e1900 */
[----:B------:R-:W-:-:S02]  /*0210*/  IMAD.WIDE R6, R25, 0x4, R4 ;  /* 0x0000000419067825 */ /* 0x000fc400078e0204 */
[----:B------:R-:W4:Y:S02]  /*0220*/  LDG.E R4, desc[UR8][R4.64] ;  /* 0x0000000804047981 */ /* 0x000f24000c1e1900 */
[----:B------:R-:W-:-:S04]  /*0230*/  IMAD.WIDE R8, R25, 0x4, R6 ;  /* 0x0000000419087825 */ /* 0x000fc800078e0206 */
[C---:B------:R-:W-:Y:S01]  /*0240*/  IMAD.WIDE R10, R25.reuse, 0x4, R8 ;  /* 0x00000004190a7825 */ /* 0x040fe200078e0208 */
[----:B------:R5:W4:Y:S04]  /*0250*/  LDG.E R5, desc[UR8][R6.64] ;  /* 0x0000000806057981 */ /* 0x000b28000c1e1900 */
[----:B------:R-:W4:Y:S01]  /*0260*/  LDG.E R8, desc[UR8][R8.64] ;  /* 0x0000000808087981 */ /* 0x000f22000c1e1900 */
[----:B------:R-:W-:-:S03]  /*0270*/  IMAD.WIDE R12, R25, 0x4, R10 ;  /* 0x00000004190c7825 */ /* 0x000fc600078e020a */
[----:B------:R-:W4:Y:S01]  /*0280*/  LDG.E R11, desc[UR8][R10.64] ;  /* 0x000000080a0b7981 */ /* 0x000f22000c1e1900 */
[----:B------:R-:W-:-:S03]  /*0290*/  IMAD.WIDE R14, R25, 0x4, R12 ;  /* 0x00000004190e7825 */ /* 0x000fc600078e020c */
[----:B------:R-:W4:Y:S01]  /*02a0*/  LDG.E R12, desc[UR8][R12.64] ;  /* 0x000000080c0c7981 */ /* 0x000f22000c1e1900 */
[----:B0-----:R-:W-:-:S03]  /*02b0*/  IMAD.WIDE R16, R25, 0x4, R14 ;  /* 0x0000000419107825 */ /* 0x001fc600078e020e */
[----:B------:R-:W4:Y:S01]  /*02c0*/  LDG.E R15, desc[UR8][R14.64] ;  /* 0x000000080e0f7981 */ /* 0x000f22000c1e1900 */
[----:B------:R-:W-:-:S03]  /*02d0*/  IMAD.WIDE R22, R25, 0x4, R16 ;  /* 0x0000000419167825 */ /* 0x000fc600078e0210 */
[----:B------:R-:W4:Y:S01]  /*02e0*/  LDG.E R16, desc[UR8][R16.64] ;  /* 0x0000000810107981 */ /* 0x000f22000c1e1900 */
[----:B------:R-:W-:-:S03]  /*02f0*/  IMAD.WIDE R28, R25, 0x4, R22 ;  /* 0x00000004191c7825 */ /* 0x000fc600078e0216 */
[----:B------:R-:W4:Y:S01]  /*0300*/  LDG.E R23, desc[UR8][R22.64] ;  /* 0x0000000816177981 */ /* 0x000f22000c1e1900 */
[----:B-1----:R-:W-:-:S03]  /*0310*/  IMAD.WIDE R2, R25, 0x4, R28 ;  /* 0x0000000419027825 */ /* 0x002fc600078e021c */
[----:B------:R-:W4:Y:S01]  /*0320*/  LDG.E R28, desc[UR8][R28.64] ;  /* 0x000000081c1c7981 */ /* 0x000f22000c1e1900 */
[----:B-----5:R-:W-:-:S03]  /*0330*/  IMAD.WIDE R6, R25, 0x4, R2 ;  /* 0x0000000419067825 */ /* 0x020fc600078e0202 */
[----:B------:R0:W5:Y:S02]  /*0340*/  LDG.E R21, desc[UR8][R2.64] ;  /* 0x0000000802157981 */ /* 0x000164000c1e1900 */
[----:B0-----:R-:W-:Y:S02]  /*0350*/  IMAD.WIDE R2, R25, 0x4, R6 ;  /* 0x0000000419027825 */ /* 0x001fe400078e0206 */
[----:B------:R-:W5:Y:S04]  /*0360*/  LDG.E R7, desc[UR8][R6.64] ;  /* 0x0000000806077981 */ /* 0x000f68000c1e1900 */
[----:B------:R-:W5:Y:S01]  /*0370*/  LDG.E R9, desc[UR8][R2.64] ;  /* 0x0000000802097981 */ /* 0x000f62000c1e1900 */
[----:B------:R-:W-:-:S04]  /*0380*/  UIADD3 UR7, UPT, UPT, UR7, 0x10, URZ ;  /* 0x0000001007077890 */ /* 0x000fc8000fffe0ff */
[----:B------:R-:W-:Y:S01]  /*0390*/  UISETP.NE.AND UP1, UPT, UR7, URZ, UPT ;  /* 0x000000ff0700728c */ /* 0x000fe2000bf25270 */
[----:B------:R-:W-:Y:S02]  /*03a0*/  LEA R24, R25, R24, 0x4 ;  /* 0x0000001819187211 */ /* 0x000fe400078e20ff */
[----:B--2---:R-:W-:-:S04]  /*03b0*/  IADD3 R18, PT, PT, R18, R27, R26 ;  /* 0x0000001b12127210 */ /* 0x004fc80007ffe01a */
[----:B---3--:R-:W-:-:S04]  /*03c0*/  IADD3 R18, PT, PT, R19, R20, R18 ;  /* 0x0000001413127210 */ /* 0x008fc80007ffe012 */
[----:B----4-:R-:W-:-:S04]  /*03d0*/  IADD3 R4, PT, PT, R5, R4, R18 ;  /* 0x0000000405047210 */ /* 0x010fc80007ffe012 */
[----:B------:R-:W-:-:S04]  /*03e0*/  IADD3 R4, PT, PT, R11, R8, R4 ;  /* 0x000000080b047210 */ /* 0x000fc80007ffe004 */
[----:B------:R-:W-:-:S04]  /*03f0*/  IADD3 R4, PT, PT, R15, R12, R4 ;  /* 0x0000000c0f047210 */ /* 0x000fc80007ffe004 */
[----:B------:R-:W-:-:S04]  /*0400*/  IADD3 R4, PT, PT, R23, R16, R4 ;  /* 0x0000001017047210 */ /* 0x000fc80007ffe004 */
[----:B-----5:R-:W-:-:S04]  /*0410*/  IADD3 R4, PT, PT, R21, R28, R4 ;  /* 0x0000001c15047210 */ /* 0x020fc80007ffe004 */
[----:B------:R-:W-:Y:S01]  /*0420*/  IADD3 R26, PT, PT, R9, R7, R4 ;  /* 0x00000007091a7210 */ /* 0x000fe20007ffe004 */
[----:B------:R-:W-:Y:S06]  /*0430*/  BRA.U UP1, `(.L_x_2) ;  /* 0xfffffffd014c7547 */ /* 0x000fec000b83ffff */
.L_x_1:
[----:B------:R-:W-:Y:S05]  /*0440*/  BRA.U !UP0, `(.L_x_0) ;  /* 0x0000000108e07547 */ /* 0x000fea000b800000 */
[----:B------:R-:W-:Y:S02]  /*0450*/  UISETP.GE.U32.AND UP0, UPT, UR6, 0x8, UPT ;  /* 0x000000080600788c */ /* 0x000fe4000bf06070 */
[----:B------:R-:W-:-:S04]  /*0460*/  ULOP3.LUT UR7, UR5, 0x7, URZ, 0xc0, !UPT ;  /* 0x0000000705077892 */ /* 0x000fc8000f8ec0ff */
[----:B------:R-:W-:-:S03]  /*0470*/  UISETP.NE.AND UP1, UPT, UR7, URZ, UPT ;  /* 0x000000ff0700728c */ /* 0x000fc6000bf25270 */
[----:B------:R-:W-:Y:S08]  /*0480*/  BRA.U !UP0, `(.L_x_3) ;  /* 0x00000001085c7547 */ /* 0x000ff0000b800000 */
[----:B------:R-:W0:Y:S01]  /*0490*/  LDC.64 R6, c[0x0][0x380] ;  /* 0x0000e000ff067b82 */ /* 0x000e220000000a00 */
[----:B------:R-:W-:-:S04]  /*04a0*/  IMAD R3, R25, UR4, R0 ;  /* 0x0000000419037c24 */ /* 0x000fc8000f8e0200 */
[----:B0-----:R-:W-:-:S04]  /*04b0*/  IMAD.WIDE R6, R3, 0x4, R6 ;  /* 0x0000000403067825 */ /* 0x001fc800078e0206 */
[C---:B------:R-:W-:Y:S02]  /*04c0*/  IMAD.WIDE R8, R25.reuse, 0x4, R6 ;  /* 0x0000000419087825 */ /* 0x040fe400078e0206 */
[----:B------:R-:W2:Y:S02]  /*04d0*/  LDG.E R7, desc[UR8][R6.64] ;  /* 0x0000000806077981 */ /* 0x000ea4000c1e1900 */
[C---:B------:R-:W-:Y:S02]  /*04e0*/  IMAD.WIDE R10, R25.reuse, 0x4, R8 ;  /* 0x00000004190a7825 */ /* 0x040fe400078e0208 */
[----:B------:R-:W2:Y:S02]  /*04f0*/  LDG.E R8, desc[UR8][R8.64] ;  /* 0x0000000808087981 */ /* 0x000ea4000c1e1900 */
[C---:B------:R-:W-:Y:S02]  /*0500*/  IMAD.WIDE R12, R25.reuse, 0x4, R10 ;  /* 0x00000004190c7825 */ /* 0x040fe400078e020a */
[----:B------:R-:W3:Y:S02]  /*0510*/  LDG.E R11, desc[UR8][R10.64] ;  /* 0x000000080a0b7981 */ /* 0x000ee4000c1e1900 */
[----:B------:R-:W-:-:S02]  /*0520*/  IMAD.WIDE R14, R25, 0x4, R12 ;  /* 0x00000004190e7825 */ /* 0x000fc400078e020c */
[----:B------:R-:W3:Y:S02]  /*0530*/  LDG.E R12, desc[UR8][R12.64] ;  /* 0x000000080c0c7981 */ /* 0x000ee4000c1e1900 */
[C---:B------:R-:W-:Y:S02]  /*0540*/  IMAD.WIDE R2, R25.reuse, 0x4, R14 ;  /* 0x0000000419027825 */ /* 0x040fe400078e020e */
[----:B------:R-:W4:Y:S02]  /*0550*/  LDG.E R15, desc[UR8][R14.64] ;  /* 0x000000080e0f7981 */ /* 0x000f24000c1e1900 */
[C---:B------:R-:W-:Y:S02]  /*0560*/  IMAD.WIDE R4, R25.reuse, 0x4, R2 ;  /* 0x0000000419047825 */ /* 0x040fe400078e0202 */
[----:B------:R-:W4:Y:S02]  /*0570*/  LDG.E R2, desc[UR8][R2.64] ;  /* 0x0000000802027981 */ /* 0x000f24000c1e1900 */
[----:B------:R-:W-:-:S02]  /*0580*/  IMAD.WIDE R16, R25, 0x4, R4 ;  /* 0x0000000419107825 */ /* 0x000fc400078e0204 */
[----:B------:R-:W5:Y:S04]  /*0590*/  LDG.E R5, desc[UR8][R4.64] ;  /* 0x0000000804057981 */ /* 0x000f68000c1e1900 */
[----:B------:R-:W5:Y:S01]  /*05a0*/  LDG.E R16, desc[UR8][R16.64] ;  /* 0x0000000810107981 */ /* 0x000f62000c1e1900 */
[----:B------:R-:W-:Y:S01]  /*05b0*/  UIADD3 UR4, UPT, UPT, UR4, 0x8, URZ ;  /* 0x0000000804047890 */ /* 0x000fe2000fffe0ff */
[----:B--2---:R-:W-:-:S04]  /*05c0*/  IADD3 R26, PT, PT, R8, R7, R26 ;  /* 0x00000007081a7210 */ /* 0x004fc80007ffe01a */
[----:B---3--:R-:W-:-:S04]  /*05d0*/  IADD3 R26, PT, PT, R12, R11, R26 ;  /* 0x0000000b0c1a7210 */ /* 0x008fc80007ffe01a */
[----:B----4-:R-:W-:-:S04]  /*05e0*/  IADD3 R26, PT, PT, R2, R15, R26 ;  /* 0x0000000f021a7210 */ /* 0x010fc80007ffe01a */
[----:B-----5:R-:W-:-:S07]  /*05f0*/  IADD3 R26, PT, PT, R16, R5, R26 ;  /* 0x00000005101a7210 */ /* 0x020fce0007ffe01a */
.L_x_3:
        /* <DEDUP_REMOVED lines=12> */
[----:B------:R-:W-:Y:S02]  /*06c0*/  IMAD.WIDE R8, R25, 0x4, R6 ;  /* 0x0000000419087825 */ /* 0x000fe400078e0206 */
[----:B------:R-:W3:Y:S04]  /*06d0*/  LDG.E R7, desc[UR8][R6.64] ;  /* 0x0000000806077981 */ /* 0x000ee8000c1e1900 */
[----:B------:R-:W3:Y:S01]  /*06e0*/  LDG.E R8, desc[UR8][R8.64] ;  /* 0x0000000808087981 */ /* 0x000ee2000c1e1900 */
[----:B------:R-:W-:Y:S01]  /*06f0*/  UIADD3 UR4, UPT, UPT, UR4, 0x4, URZ ;  /* 0x0000000404047890 */ /* 0x000fe2000fffe0ff */
[----:B--2---:R-:W-:-:S04]  /*0700*/  IADD3 R26, PT, PT, R4, R3, R26 ;  /* 0x00000003041a7210 */ /* 0x004fc80007ffe01a */
[----:B---3--:R-:W-:-:S07]  /*0710*/  IADD3 R26, PT, PT, R8, R7, R26 ;  /* 0x00000007081a7210 */ /* 0x008fce0007ffe01a */
.L_x_4:
[----:B------:R-:W-:Y:S05]  /*0720*/  BRA.U !UP1, `(.L_x_0) ;  /* 0x0000000109287547 */ /* 0x000fea000b800000 */
[----:B------:R-:W0:Y:S01]  /*0730*/  LDC.64 R4, c[0x0][0x380] ;  /* 0x0000e000ff047b82 */ /* 0x000e220000000a00 */
[----:B------:R-:W-:Y:S01]  /*0740*/  IMAD R6, R25, UR4, R0 ;  /* 0x0000000419067c24 */ /* 0x000fe2000f8e0200 */
[----:B------:R-:W-:-:S12]  /*0750*/  UIADD3 UR5, UPT, UPT, -UR5, URZ, URZ ;  /* 0x000000ff05057290 */ /* 0x000fd8000fffe1ff */
.L_x_5:
[----:B0-----:R-:W-:-:S06]  /*0760*/  IMAD.WIDE R2, R6, 0x4, R4 ;  /* 0x0000000406027825 */ /* 0x001fcc00078e0204 */
[----:B------:R-:W2:Y:S01]  /*0770*/  LDG.E R3, desc[UR8][R2.64] ;  /* 0x0000000802037981 */ /* 0x000ea2000c1e1900 */
[----:B------:R-:W-:Y:S01]  /*0780*/  UIADD3 UR5, UPT, UPT, UR5, 0x1, URZ ;  /* 0x0000000105057890 */ /* 0x000fe2000fffe0ff */
[----:B------:R-:W-:-:S03]  /*0790*/  IADD3 R6, PT, PT, R6, R25, RZ ;  /* 0x0000001906067210 */ /* 0x000fc60007ffe0ff */
[----:B------:R-:W-:Y:S01]  /*07a0*/  UISETP.NE.AND UP0, UPT, UR5, URZ, UPT ;  /* 0x000000ff0500728c */ /* 0x000fe2000bf05270 */
[----:B--2---:R-:W-:-:S08]  /*07b0*/  IADD3 R26, PT, PT, R3, R26, RZ ;  /* 0x0000001a031a7210 */ /* 0x004fd00007ffe0ff */
[----:B------:R-:W-:Y:S05]  /*07c0*/  BRA.U UP0, `(.L_x_5) ;  /* 0xfffffffd00e47547 */ /* 0x000fea000b83ffff */
.L_x_0:
[----:B------:R-:W0:Y:S02]  /*07d0*/  LDC.64 R2, c[0x0][0x388] ;  /* 0x0000e200ff027b82 */ /* 0x000e240000000a00 */
[----:B0-----:R-:W-:-:S05]  /*07e0*/  IMAD.WIDE R2, R0, 0x4, R2 ;  /* 0x0000000400027825 */ /* 0x001fca00078e0202 */
[----:B------:R-:W-:Y:S01]  /*07f0*/  STG.E desc[UR8][R2.64], R26 ;  /* 0x0000001a02007986 */ /* 0x000fe2000c101908 */
[----:B------:R-:W-:Y:S05]  /*0800*/  EXIT ;  /* 0x000000000000794d */ /* 0x000fea0003800000 */
.L_x_6:
[----:B------:R-:W-:-:S00]  /*0810*/  BRA `(.L_x_6) ;  /* 0xfffffffc00fc7947 */ /* 0x000fc0000383ffff */
[----:B------:R-:W-:-:S00]  /*0820*/  NOP ;  /* 0x0000000000007918 */ /* 0x000fc00000000000 */
        /* <DEDUP_REMOVED lines=13> */
.L_x_18:


//--------------------- .text._Z24histogram_partial_kernelPKiPiii --------------------------
	.section	.text._Z24histogram_partial_kernelPKiPiii,"ax",@progbits
	.align	128
        .global         _Z24histogram_partial_kernelPKiPiii
        .type           _Z24histogram_partial_kernelPKiPiii,@function
        .size           _Z24histogram_partial_kernelPKiPiii,(.L_x_19 - _Z24histogram_partial_kernelPKiPiii)
        .other          _Z24histogram_partial_kernelPKiPiii,@"STO_CUDA_ENTRY STV_DEFAULT"
_Z24histogram_partial_kernelPKiPiii:
.text._Z24histogram_partial_kernelPKiPiii:
[----:B------:R-:W-:Y:S01]  /*0000*/  LDC R1, c[0x0][0x37c] ;  /* 0x0000df00ff017b82 */ /* 0x000fe20000000800 */
[----:B------:R-:W0:Y:S07]  /*0010*/  S2R R11, SR_TID.X ;  /* 0x00000000000b7919 */ /* 0x000e2e0000002100 */
[----:B------:R-:W0:Y:S01]  /*0020*/  LDC R4, c[0x0][0x394] ;  /* 0x0000e500ff047b82 */ /* 0x000e220000000800 */
[----:B------:R-:W-:Y:S07]  /*0030*/  BSSY.RECONVERGENT B0, `(.L_x_7) ;  /* 0x000000e000007945 */ /* 0x000fee0003800200 */
[----:B------:R-:W1:Y:S01]  /*0040*/  S2UR UR6, SR_CTAID.X ;  /* 0x00000000000679c3 */ /* 0x000e620000002500 */
[----:B0-----:R-:W-:-:S13]  /*0050*/  ISETP.GE.AND P0, PT, R11, R4, PT ;  /* 0x000000040b00720c */ /* 0x001fda0003f06270 */
[----:B-1----:R-:W-:Y:S05]  /*0060*/  @P0 BRA `(.L_x_8) ;  /* 0x0000000000280947 */ /* 0x002fea0003800000 */
[----:B------:R-:W0:Y:S01]  /*0070*/  S2R R5, SR_CgaCtaId ;  /* 0x0000000000057919 */ /* 0x000e220000008800 */
[----:B------:R-:W1:Y:S01]  /*0080*/  LDC R6, c[0x0][0x360] ;  /* 0x0000d800ff067b82 */ /* 0x000e620000000800 */
[----:B------:R-:W-:Y:S01]  /*0090*/  MOV R0, 0x400 ;  /* 0x0000040000007802 */ /* 0x000fe20000000f00 */
[----:B------:R-:W-:-:S03]  /*00a0*/  IMAD.MOV.U32 R3, RZ, RZ, R11 ;  /* 0x000000ffff037224 */ /* 0x000fc600078e000b */
[----:B0-----:R-:W-:-:S07]  /*00b0*/  LEA R0, R5, R0, 0x18 ;  /* 0x0000000005007211 */ /* 0x001fce00078ec0ff */
.L_x_9:
[----:B------:R-:W-:Y:S02]  /*00c0*/  IMAD R2, R3, 0x4, R0 ;  /* 0x0000000403027824 */ /* 0x000fe400078e0200 */
[----:B-1----:R-:W-:-:S03]  /*00d0*/  IMAD.IADD R3, R6, 0x1, R3 ;  /* 0x0000000106037824 */ /* 0x002fc600078e0203 */
[----:B------:R0:W-:Y:S02]  /*00e0*/  STS [R2], RZ ;  /* 0x000000ff02007388 */ /* 0x0001e40000000800 */
[----:B------:R-:W-:-:S13]  /*00f0*/  ISETP.GE.AND P0, PT, R3, R4, PT ;  /* 0x000000040300720c */ /* 0x000fda0003f06270 */
[----:B0-----:R-:W-:Y:S05]  /*0100*/  @!P0 BRA `(.L_x_9) ;  /* 0xfffffffc00ec8947 */ /* 0x001fea000383ffff */
.L_x_8:
[----:B------:R-:W-:Y:S05]  /*0110*/  BSYNC.RECONVERGENT B0 ;  /* 0x0000000000007941 */ /* 0x000fea0003800200 */
.L_x_7:
[----:B------:R-:W0:Y:S01]  /*0120*/  LDC R8, c[0x0][0x360] ;  /* 0x0000d800ff087b82 */ /* 0x000e220000000800 */
[----:B------:R-:W1:Y:S01]  /*0130*/  LDCU UR5, c[0x0][0x390] ;  /* 0x00007200ff0577ac */ /* 0x000e620008000800 */
[----:B------:R-:W-:Y:S01]  /*0140*/  BSSY.RECONVERGENT B0, `(.L_x_10) ;  /* 0x00000c7000007945 */ /* 0x000fe20003800200 */
[----:B------:R-:W2:Y:S01]  /*0150*/  LDCU.64 UR8, c[0x0][0x358] ;  /* 0x00006b00ff0877ac */ /* 0x000ea20008000a00 */
[----:B------:R-:W3:Y:S01]  /*0160*/  LDCU UR7, c[0x0][0x390] ;  /* 0x00007200ff0777ac */ /* 0x000ee20008000800 */
[----:B------:R-:W4:Y:S01]  /*0170*/  LDCU UR4, c[0x0][0x370] ;  /* 0x00006e00ff0477ac */ /* 0x000f220008000800 */
[----:B0-----:R-:W-:Y:S02]  /*0180*/  IMAD R9, R8, UR6, R11 ;  /* 0x0000000608097c24 */ /* 0x001fe4000f8e020b */
[----:B------:R-:W-:Y:S03]  /*0190*/  BAR.SYNC.DEFER_BLOCKING 0x0 ;  /* 0x0000000000007b1d */ /* 0x000fe60000010000 */
[----:B-1----:R-:W-:-:S13]  /*01a0*/  ISETP.GE.AND P0, PT, R9, UR5, PT ;  /* 0x0000000509007c0c */ /* 0x002fda000bf06270 */
[----:B--234-:R-:W-:Y:S05]  /*01b0*/  @P0 BRA `(.L_x_11) ;  /* 0x0000000800fc0947 */ /* 0x01cfea0003800000 */
[----:B------:R-:W-:Y:S01]  /*01c0*/  IMAD R0, R8, UR4, RZ ;  /* 0x0000000408007c24 */ /* 0x000fe2000f8e02ff */
[----:B------:R-:W-:Y:S01]  /*01d0*/  IABS R5, R4 ;  /* 0x0000000400057213 */ /* 0x000fe20000000000 */
[----:B------:R-:W-:Y:S02]  /*01e0*/  BSSY.RECONVERGENT B1, `(.L_x_12) ;  /* 0x000005b000017945 */ /* 0x000fe40003800200 */
[----:B------:R-:W0:Y:S01]  /*01f0*/  I2F.U32.RP R12, R0 ;  /* 0x00000000000c7306 */ /* 0x000e220000209000 */
[C---:B------:R-:W-:Y:S01]  /*0200*/  IADD3 R2, PT, PT, R0.reuse, R9, RZ ;  /* 0x0000000900027210 */ /* 0x040fe20007ffe0ff */
[----:B------:R-:W-:Y:S01]  /*0210*/  IMAD.MOV R15, RZ, RZ, -R0 ;  /* 0x000000ffff0f7224 */ /* 0x000fe200078e0a00 */
[----:B------:R-:W-:Y:S02]  /*0220*/  ISETP.NE.U32.AND P2, PT, R0, RZ, PT ;  /* 0x000000ff0000720c */ /* 0x000fe40003f45070 */
[C---:B------:R-:W-:Y:S02]  /*0230*/  ISETP.GE.AND P0, PT, R2.reuse, UR5, PT ;  /* 0x0000000502007c0c */ /* 0x040fe4000bf06270 */
[----:B------:R-:W-:Y:S01]  /*0240*/  VIMNMX R13, PT, PT, R2, UR5, !PT ;  /* 0x00000005020d7c48 */ /* 0x000fe2000ffe0100 */
[----:B------:R-:W1:Y:S08]  /*0250*/  I2F.RP R10, R5 ;  /* 0x00000005000a7306 */ /* 0x000e700000209400 */
[----:B0-----:R-:W0:Y:S08]  /*0260*/  MUFU.RCP R12, R12 ;  /* 0x0000000c000c7308 */ /* 0x001e300000001000 */
[----:B-1----:R-:W1:Y:S01]  /*0270*/  MUFU.RCP R10, R10 ;  /* 0x0000000a000a7308 */ /* 0x002e620000001000 */
[----:B0-----:R-:W-:Y:S01]  /*0280*/  VIADD R3, R12, 0xffffffe ;  /* 0x0ffffffe0c037836 */ /* 0x001fe20000000000 */
[----:B------:R-:W-:-:S04]  /*0290*/  SEL R12, RZ, 0x1, P0 ;  /* 0x00000001ff0c7807 */ /* 0x000fc80000000000 */
[----:B------:R-:W-:Y:S02]  /*02a0*/  IADD3 R13, PT, PT, R13, -R2, -R12 ;  /* 0x800000020d0d7210 */ /* 0x000fe40007ffe80c */
[----:B------:R-:W0:Y:S01]  /*02b0*/  F2I.FTZ.U32.TRUNC.NTZ R3, R3 ;  /* 0x0000000300037305 */ /* 0x000e22000021f000 */
[----:B------:R-:W-:Y:S02]  /*02c0*/  IMAD.MOV.U32 R2, RZ, RZ, RZ ;  /* 0x000000ffff027224 */ /* 0x000fe400078e00ff */
[----:B-1----:R-:W-:-:S05]  /*02d0*/  VIADD R6, R10, 0xffffffe ;  /* 0x0ffffffe0a067836 */ /* 0x002fca0000000000 */
[----:B------:R-:W1:Y:S01]  /*02e0*/  F2I.FTZ.U32.TRUNC.NTZ R7, R6 ;  /* 0x0000000600077305 */ /* 0x000e62000021f000 */
[----:B0-----:R-:W-:-:S04]  /*02f0*/  IMAD R15, R15, R3, RZ ;  /* 0x000000030f0f7224 */ /* 0x001fc800078e02ff */
[----:B------:R-:W-:-:S04]  /*0300*/  IMAD.HI.U32 R2, R3, R15, R2 ;  /* 0x0000000f03027227 */ /* 0x000fc800078e0002 */
[----:B-1----:R-:W-:Y:S02]  /*0310*/  IMAD.MOV R6, RZ, RZ, -R7 ;  /* 0x000000ffff067224 */ /* 0x002fe400078e0a07 */
[----:B------:R-:W-:-:S04]  /*0320*/  IMAD.HI.U32 R3, R2, R13, RZ ;  /* 0x0000000d02037227 */ /* 0x000fc800078e00ff */
[----:B------:R-:W-:Y:S02]  /*0330*/  IMAD R15, R6, R5, RZ ;  /* 0x00000005060f7224 */ /* 0x000fe400078e02ff */
[----:B------:R-:W-:Y:S02]  /*0340*/  HFMA2 R6, -RZ, RZ, 0, 0 ;  /* 0x00000000ff067431 */ /* 0x000fe400000001ff */
[----:B------:R-:W-:-:S04]  /*0350*/  IMAD.MOV R2, RZ, RZ, -R3 ;  /* 0x000000ffff027224 */ /* 0x000fc800078e0a03 */
[----:B------:R-:W-:Y:S02]  /*0360*/  IMAD R13, R0, R2, R13 ;  /* 0x00000002000d7224 */ /* 0x000fe400078e020d */
[----:B------:R-:W-:-:S03]  /*0370*/  IMAD.HI.U32 R6, R7, R15, R6 ;  /* 0x0000000f07067227 */ /* 0x000fc600078e0006 */
[----:B------:R-:W-:-:S03]  /*0380*/  ISETP.GE.U32.AND P0, PT, R13, R0, PT ;  /* 0x000000000d00720c */ /* 0x000fc60003f06070 */
[----:B------:R-:W-:-:S04]  /*0390*/  IMAD.HI.U32 R10, R6, 0x400, RZ ;  /* 0x00000400060a7827 */ /* 0x000fc800078e00ff */
[----:B------:R-:W-:-:S04]  /*03a0*/  IMAD.MOV R2, RZ, RZ, -R10 ;  /* 0x000000ffff027224 */ /* 0x000fc800078e0a0a */
[----:B------:R-:W-:Y:S02]  /*03b0*/  IMAD R2, R5, R2, 0x400 ;  /* 0x0000040005027424 */ /* 0x000fe400078e0202 */
[----:B------:R-:W-:Y:S02]  /*03c0*/  @P0 IMAD.IADD R13, R13, 0x1, -R0 ;  /* 0x000000010d0d0824 */ /* 0x000fe400078e0a00 */
[----:B------:R-:W-:Y:S01]  /*03d0*/  @P0 VIADD R3, R3, 0x1 ;  /* 0x0000000103030836 */ /* 0x000fe20000000000 */
[----:B------:R-:W-:Y:S02]  /*03e0*/  ISETP.GT.U32.AND P3, PT, R5, R2, PT ;  /* 0x000000020500720c */ /* 0x000fe40003f64070 */
[----:B------:R-:W-:-:S11]  /*03f0*/  ISETP.GE.U32.AND P1, PT, R13, R0, PT ;  /* 0x000000000d00720c */ /* 0x000fd60003f26070 */
[----:B------:R-:W-:Y:S02]  /*0400*/  @!P3 IMAD.IADD R2, R2, 0x1, -R5 ;  /* 0x000000010202b824 */ /* 0x000fe400078e0a05 */
[----:B------:R-:W-:Y:S01]  /*0410*/  @P1 IADD3 R3, PT, PT, R3, 0x1, RZ ;  /* 0x0000000103031810 */ /* 0x000fe20007ffe0ff */
[----:B------:R-:W-:Y:S01]  /*0420*/  @!P3 VIADD R10, R10, 0x1 ;  /* 0x000000010a0ab836 */ /* 0x000fe20000000000 */
[----:B------:R-:W-:Y:S02]  /*0430*/  @!P2 LOP3.LUT R3, RZ, R0, RZ, 0x33, !PT ;  /* 0x00000000ff03a212 */ /* 0x000fe400078e33ff */
[----:B------:R-:W-:Y:S02]  /*0440*/  ISETP.GE.U32.AND P0, PT, R2, R5, PT ;  /* 0x000000050200720c */ /* 0x000fe40003f06070 */
[----:B------:R-:W-:Y:S01]  /*0450*/  LOP3.LUT R2, R4, 0x400, RZ, 0x3c, !PT ;  /* 0x0000040004027812 */ /* 0x000fe200078e3cff */
[----:B------:R-:W-:Y:S01]  /*0460*/  IMAD.IADD R6, R12, 0x1, R3 ;  /* 0x000000010c067824 */ /* 0x000fe200078e0203 */
[----:B------:R-:W-:-:S02]  /*0470*/  ISETP.NE.AND P1, PT, R4, RZ, PT ;  /* 0x000000ff0400720c */ /* 0x000fc40003f25270 */
[----:B------:R-:W-:Y:S02]  /*0480*/  ISETP.GE.AND P2, PT, R2, RZ, PT ;  /* 0x000000ff0200720c */ /* 0x000fe40003f46270 */
[----:B------:R-:W-:-:S04]  /*0490*/  LOP3.LUT R2, R6, 0x3, RZ, 0xc0, !PT ;  /* 0x0000000306027812 */ /* 0x000fc800078ec0ff */
[----:B------:R-:W-:Y:S01]  /*04a0*/  ISETP.NE.AND P3, PT, R2, 0x3, PT ;  /* 0x000000030200780c */ /* 0x000fe20003f65270 */
[----:B------:R-:W-:Y:S01]  /*04b0*/  @P0 VIADD R10, R10, 0x1 ;  /* 0x000000010a0a0836 */ /* 0x000fe20000000000 */
[----:B------:R-:W-:-:S05]  /*04c0*/  ISETP.GE.U32.AND P0, PT, R6, 0x3, PT ;  /* 0x000000030600780c */ /* 0x000fca0003f06070 */
[----:B------:R-:W-:Y:S01]  /*04d0*/  @!P2 IMAD.MOV R10, RZ, RZ, -R10 ;  /* 0x000000ffff0aa224 */ /* 0x000fe200078e0a0a */
[----:B------:R-:W-:-:S05]  /*04e0*/  @!P1 LOP3.LUT R10, RZ, R4, RZ, 0x33, !PT ;  /* 0x00000004ff0a9212 */ /* 0x000fca00078e33ff */
[----:B------:R-:W-:Y:S05]  /*04f0*/  @!P3 BRA `(.L_x_13) ;  /* 0x0000000000a4b947 */ /* 0x000fea0003800000 */
[-C--:B------:R-:W-:Y:S01]  /*0500*/  IABS R4, R10.reuse ;  /* 0x0000000a00047213 */ /* 0x080fe20000000000 */
[----:B------:R-:W0:Y:S01]  /*0510*/  S2R R15, SR_CgaCtaId ;  /* 0x00000000000f7919 */ /* 0x000e220000008800 */
[----:B------:R-:W1:Y:S01]  /*0520*/  LDC.64 R2, c[0x0][0x380] ;  /* 0x0000e000ff027b82 */ /* 0x000e620000000a00 */
[----:B------:R-:W-:Y:S01]  /*0530*/  MOV R12, 0x400 ;  /* 0x00000400000c7802 */ /* 0x000fe20000000f00 */
[----:B------:R-:W2:Y:S01]  /*0540*/  I2F.RP R5, R4 ;  /* 0x0000000400057306 */ /* 0x000ea20000209400 */
[----:B------:R-:W-:Y:S01]  /*0550*/  VIADD R6, R6, 0x1 ;  /* 0x0000000106067836 */ /* 0x000fe20000000000 */
[----:B------:R-:W-:Y:S02]  /*0560*/  ISETP.NE.AND P4, PT, R10, RZ, PT ;  /* 0x000000ff0a00720c */ /* 0x000fe40003f85270 */
[----:B------:R-:W-:-:S04]  /*0570*/  LOP3.LUT R16, RZ, R10, RZ, 0x33, !PT ;  /* 0x0000000aff107212 */ /* 0x000fc800078e33ff */
[----:B--2---:R-:W2:Y:S02]  /*0580*/  MUFU.RCP R5, R5 ;  /* 0x0000000500057308 */ /* 0x004ea40000001000 */
[----:B--2---:R-:W-:Y:S02]  /*0590*/  IADD3 R7, PT, PT, R5, 0xffffffe, RZ ;  /* 0x0ffffffe05077810 */ /* 0x004fe40007ffe0ff */
[----:B0-----:R-:W-:Y:S02]  /*05a0*/  LEA R5, R15, R12, 0x18 ;  /* 0x0000000c0f057211 */ /* 0x001fe400078ec0ff */
[----:B------:R-:W-:Y:S01]  /*05b0*/  LOP3.LUT R12, R6, 0x3, RZ, 0xc0, !PT ;  /* 0x00000003060c7812 */ /* 0x000fe200078ec0ff */
[----:B------:R-:W-:Y:S01]  /*05c0*/  IMAD.MOV.U32 R6, RZ, RZ, RZ ;  /* 0x000000ffff067224 */ /* 0x000fe200078e00ff */
[----:B------:R-:W0:Y:S03]  /*05d0*/  F2I.FTZ.U32.TRUNC.NTZ R7, R7 ;  /* 0x0000000700077305 */ /* 0x000e26000021f000 */
[----:B------:R-:W-:-:S02]  /*05e0*/  IMAD.MOV R12, RZ, RZ, -R12 ;  /* 0x000000ffff0c7224 */ /* 0x000fc400078e0a0c */
[----:B0-----:R-:W-:-:S04]  /*05f0*/  IMAD.MOV R13, RZ, RZ, -R7 ;  /* 0x000000ffff0d7224 */ /* 0x001fc800078e0a07 */
[----:B------:R-:W-:-:S04]  /*0600*/  IMAD R13, R13, R4, RZ ;  /* 0x000000040d0d7224 */ /* 0x000fc800078e02ff */
[----:B-1----:R-:W-:-:S07]  /*0610*/  IMAD.HI.U32 R17, R7, R13, R6 ;  /* 0x0000000d07117227 */ /* 0x002fce00078e0006 */
.L_x_14:
[----:B0-----:R-:W-:-:S06]  /*0620*/  IMAD.WIDE R6, R9, 0x4, R2 ;  /* 0x0000000409067825 */ /* 0x001fcc00078e0202 */
[----:B------:R-:W2:Y:S01]  /*0630*/  LDG.E R7, desc[UR8][R6.64] ;  /* 0x0000000806077981 */ /* 0x000ea2000c1e1900 */
[-C--:B------:R-:W-:Y:S01]  /*0640*/  IABS R13, R10.reuse ;  /* 0x0000000a000d7213 */ /* 0x080fe20000000000 */
[----:B------:R-:W-:Y:S02]  /*0650*/  VIADD R12, R12, 0x1 ;  /* 0x000000010c0c7836 */ /* 0x000fe40000000000 */
[----:B------:R-:W-:Y:S01]  /*0660*/  IMAD.IADD R9, R0, 0x1, R9 ;  /* 0x0000000100097824 */ /* 0x000fe200078e0209 */
[----:B------:R-:W-:Y:S02]  /*0670*/  IADD3 R15, PT, PT, RZ, -R13, RZ ;  /* 0x8000000dff0f7210 */ /* 0x000fe40007ffe0ff */
[----:B--2---:R-:W-:Y:S02]  /*0680*/  IABS R14, R7 ;  /* 0x00000007000e7213 */ /* 0x004fe40000000000 */
[----:B------:R-:W-:-:S03]  /*0690*/  LOP3.LUT R7, R7, R10, RZ, 0x3c, !PT ;  /* 0x0000000a07077212 */ /* 0x000fc600078e3cff */
[----:B------:R-:W-:Y:S01]  /*06a0*/  IMAD.HI.U32 R13, R17, R14, RZ ;  /* 0x0000000e110d7227 */ /* 0x000fe200078e00ff */
[----:B------:R-:W-:-:S03]  /*06b0*/  ISETP.GE.AND P3, PT, R7, RZ, PT ;  /* 0x000000ff0700720c */ /* 0x000fc60003f66270 */
[----:B------:R-:W-:Y:S01]  /*06c0*/  IMAD R15, R13, R15, R14 ;  /* 0x0000000f0d0f7224 */ /* 0x000fe200078e020e */
[----:B------:R-:W-:-:S04]  /*06d0*/  IABS R14, R10 ;  /* 0x0000000a000e7213 */ /* 0x000fc80000000000 */
[----:B------:R-:W-:-:S13]  /*06e0*/  ISETP.GT.U32.AND P2, PT, R4, R15, PT ;  /* 0x0000000f0400720c */ /* 0x000fda0003f44070 */
[----:B------:R-:W-:Y:S02]  /*06f0*/  @!P2 IMAD.IADD R15, R15, 0x1, -R14 ;  /* 0x000000010f0fa824 */ /* 0x000fe400078e0a0e */
[----:B------:R-:W-:-:S03]  /*0700*/  @!P2 VIADD R13, R13, 0x1 ;  /* 0x000000010d0da836 */ /* 0x000fc60000000000 */
[----:B------:R-:W-:-:S13]  /*0710*/  ISETP.GE.U32.AND P1, PT, R15, R4, PT ;  /* 0x000000040f00720c */ /* 0x000fda0003f26070 */
[----:B------:R-:W-:Y:S01]  /*0720*/  @P1 VIADD R13, R13, 0x1 ;  /* 0x000000010d0d1836 */ /* 0x000fe20000000000 */
[----:B------:R-:W-:-:S03]  /*0730*/  ISETP.NE.AND P1, PT, R12, RZ, PT ;  /* 0x000000ff0c00720c */ /* 0x000fc60003f25270 */
[----:B------:R-:W-:-:S05]  /*0740*/  @!P3 IMAD.MOV R13, RZ, RZ, -R13 ;  /* 0x000000ffff0db224 */ /* 0x000fca00078e0a0d */
[----:B------:R-:W-:-:S04]  /*0750*/  SEL R6, R16, R13, !P4 ;  /* 0x0000000d10067207 */ /* 0x000fc80006000000 */
[----:B------:R-:W-:-:S05]  /*0760*/  LEA R6, R6, R5, 0x2 ;  /* 0x0000000506067211 */ /* 0x000fca00078e10ff */
[----:B------:R0:W-:Y:S01]  /*0770*/  ATOMS.POPC.INC.32 RZ, [R6+URZ] ;  /* 0x0000000006ff7f8c */ /* 0x0001e2000d8000ff */
[----:B------:R-:W-:Y:S05]  /*0780*/  @P1 BRA `(.L_x_14) ;  /* 0xfffffffc00a41947 */ /* 0x000fea000383ffff */
.L_x_13:
[----:B------:R-:W-:Y:S05]  /*0790*/  BSYNC.RECONVERGENT B1 ;  /* 0x0000000000017941 */ /* 0x000fea0003800200 */
.L_x_12:
[----:B------:R-:W-:Y:S05]  /*07a0*/  @!P0 BRA `(.L_x_11) ;  /* 0x0000000400808947 */ /* 0x000fea0003800000 */
[----:B------:R-:W-:Y:S01]  /*07b0*/  IABS R13, R10 ;  /* 0x0000000a000d7213 */ /* 0x000fe20000000000 */
[----:B------:R-:W1:Y:S01]  /*07c0*/  S2R R7, SR_CgaCtaId ;  /* 0x0000000000077919 */ /* 0x000e620000008800 */
[----:B------:R-:W2:Y:S01]  /*07d0*/  LDC.64 R2, c[0x0][0x380] ;  /* 0x0000e000ff027b82 */ /* 0x000ea20000000a00 */
[----:B------:R-:W-:Y:S01]  /*07e0*/  MOV R14, 0x400 ;  /* 0x00000400000e7802 */ /* 0x000fe20000000f00 */
[----:B0-----:R-:W0:Y:S01]  /*07f0*/  I2F.RP R6, R13 ;  /* 0x0000000d00067306 */ /* 0x001e220000209400 */
[----:B------:R-:W-:-:S07]  /*0800*/  ISETP.NE.AND P0, PT, R10, RZ, PT ;  /* 0x000000ff0a00720c */ /* 0x000fce0003f05270 */
[----:B0-----:R-:W0:Y:S01]  /*0810*/  MUFU.RCP R6, R6 ;  /* 0x0000000600067308 */ /* 0x001e220000001000 */
[----:B-1----:R-:W-:Y:S01]  /*0820*/  LEA R14, R7, R14, 0x18 ;  /* 0x0000000e070e7211 */ /* 0x002fe200078ec0ff */
[----:B0-----:R-:W-:-:S06]  /*0830*/  VIADD R4, R6, 0xffffffe ;  /* 0x0ffffffe06047836 */ /* 0x001fcc0000000000 */
[----:B------:R0:W1:Y:S02]  /*0840*/  F2I.FTZ.U32.TRUNC.NTZ R5, R4 ;  /* 0x0000000400057305 */ /* 0x000064000021f000 */
[----:B0-----:R-:W-:Y:S01]  /*0850*/  MOV R4, RZ ;  /* 0x000000ff00047202 */ /* 0x001fe20000000f00 */
[----:B-1----:R-:W-:-:S04]  /*0860*/  IMAD.MOV R12, RZ, RZ, -R5 ;  /* 0x000000ffff0c7224 */ /* 0x002fc800078e0a05 */
[----:B------:R-:W-:Y:S01]  /*0870*/  IMAD R15, R12, R13, RZ ;  /* 0x0000000d0c0f7224 */ /* 0x000fe200078e02ff */
[----:B------:R-:W-:-:S03]  /*0880*/  LOP3.LUT R12, RZ, R10, RZ, 0x33, !PT ;  /* 0x0000000aff0c7212 */ /* 0x000fc600078e33ff */
[----:B--2---:R-:W-:-:S07]  /*0890*/  IMAD.HI.U32 R15, R5, R15, R4 ;  /* 0x0000000f050f7227 */ /* 0x004fce00078e0004 */
.L_x_15:
[----:B-1----:R-:W-:-:S05]  /*08a0*/  IMAD.WIDE R6, R9, 0x4, R2 ;  /* 0x0000000409067825 */ /* 0x002fca00078e0202 */
[----:B------:R0:W2:Y:S01]  /*08b0*/  LDG.E R17, desc[UR8][R6.64] ;  /* 0x0000000806117981 */ /* 0x0000a2000c1e1900 */
[----:B------:R-:W-:-:S04]  /*08c0*/  IMAD.WIDE R20, R0, 0x4, R6 ;  /* 0x0000000400147825 */ /* 0x000fc800078e0206 */
[C---:B------:R-:W-:Y:S02]  /*08d0*/  IMAD.WIDE R18, R0.reuse, 0x4, R20 ;  /* 0x0000000400127825 */ /* 0x040fe400078e0214 */
[----:B------:R-:W3:Y:S02]  /*08e0*/  LDG.E R21, desc[UR8][R20.64] ;  /* 0x0000000814157981 */ /* 0x000ee4000c1e1900 */
[----:B------:R-:W-:Y:S02]  /*08f0*/  IMAD.WIDE R4, R0, 0x4, R18 ;  /* 0x0000000400047825 */ /* 0x000fe400078e0212 */
[----:B------:R1:W4:Y:S04]  /*0900*/  LDG.E R19, desc[UR8][R18.64] ;  /* 0x0000000812137981 */ /* 0x000328000c1e1900 */
[----:B------:R3:W5:Y:S01]  /*0910*/  LDG.E R23, desc[UR8][R4.64] ;  /* 0x0000000804177981 */ /* 0x000762000c1e1900 */
[----:B------:R-:W-:-:S04]  /*0920*/  IABS R16, R10 ;  /* 0x0000000a00107213 */ /* 0x000fc80000000000 */
[----:B------:R-:W0:Y:S08]  /*0930*/  I2F.RP R22, R16 ;  /* 0x0000001000167306 */ /* 0x000e300000209400 */
[----:B0-----:R-:W0:Y:S02]  /*0940*/  MUFU.RCP R22, R22 ;  /* 0x0000001600167308 */ /* 0x001e240000001000 */
[----:B0-----:R-:W-:-:S06]  /*0950*/  VIADD R24, R22, 0xffffffe ;  /* 0x0ffffffe16187836 */ /* 0x001fcc0000000000 */
[----:B------:R-:W0:Y:S01]  /*0960*/  F2I.FTZ.U32.TRUNC.NTZ R7, R24 ;  /* 0x0000001800077305 */ /* 0x000e22000021f000 */
[----:B------:R-:W-:-:S05]  /*0970*/  IABS R6, R10 ;  /* 0x0000000a00067213 */ /* 0x000fca0000000000 */
[----:B-1----:R-:W-:Y:S02]  /*0980*/  IMAD.MOV R18, RZ, RZ, -R6 ;  /* 0x000000ffff127224 */ /* 0x002fe400078e0a06 */
[----:B------:R-:W-:Y:S02]  /*0990*/  IMAD.MOV.U32 R6, RZ, RZ, RZ ;  /* 0x000000ffff067224 */ /* 0x000fe400078e00ff */
[----:B0-----:R-:W-:-:S04]  /*09a0*/  IMAD.MOV R25, RZ, RZ, -R7 ;  /* 0x000000ffff197224 */ /* 0x001fc800078e0a07 */
[----:B------:R-:W-:-:S04]  /*09b0*/  IMAD R25, R25, R16, RZ ;  /* 0x0000001019197224 */ /* 0x000fc800078e02ff */
[----:B------:R-:W-:-:S04]  /*09c0*/  IMAD.HI.U32 R6, R7, R25, R6 ;  /* 0x0000001907067227 */ /* 0x000fc800078e0006 */
[----:B------:R-:W-:Y:S01]  /*09d0*/  IMAD R9, R0, 0x4, R9 ;  /* 0x0000000400097824 */ /* 0x000fe200078e0209 */
[----:B--2---:R-:W-:Y:S02]  /*09e0*/  IABS R20, R17 ;  /* 0x0000001100147213 */ /* 0x004fe40000000000 */
[----:B---3--:R-:W-:-:S04]  /*09f0*/  IABS R4, R21 ;  /* 0x0000001500047213 */ /* 0x008fc80000000000 */
[----:B------:R-:W-:Y:S01]  /*0a00*/  MOV R25, R4 ;  /* 0x0000000400197202 */ /* 0x000fe20000000f00 */
[----:B------:R-:W-:Y:S01]  /*0a10*/  IMAD.HI.U32 R5, R15, R20, RZ ;  /* 0x000000140f057227 */ /* 0x000fe200078e00ff */
[----:B----4-:R-:W-:-:S03]  /*0a20*/  IABS R27, R19 ;  /* 0x00000013001b7213 */ /* 0x010fc60000000000 */
[----:B------:R-:W-:-:S04]  /*0a30*/  IMAD.HI.U32 R7, R6, R25, RZ ;  /* 0x0000001906077227 */ /* 0x000fc800078e00ff */
[----:B------:R-:W-:Y:S02]  /*0a40*/  IMAD R20, R5, R18, R20 ;  /* 0x0000001205147224 */ /* 0x000fe400078e0214 */
[----:B------:R-:W-:-:S04]  /*0a50*/  IMAD.HI.U32 R4, R6, R27, RZ ;  /* 0x0000001b06047227 */ /* 0x000fc800078e00ff */
[----:B------:R-:W-:Y:S01]  /*0a60*/  IMAD R25, R7, R18, R25 ;  /* 0x0000001207197224 */ /* 0x000fe200078e0219 */
[----:B------:R-:W-:Y:S01]  /*0a70*/  ISETP.GT.U32.AND P4, PT, R13, R20, PT ;  /* 0x000000140d00720c */ /* 0x000fe20003f84070 */
[----:B------:R-:W-:Y:S01]  /*0a80*/  IMAD R27, R4, R18, R27 ;  /* 0x00000012041b7224 */ /* 0x000fe200078e021b */
[----:B-----5:R-:W-:Y:S02]  /*0a90*/  IABS R29, R23 ;  /* 0x00000017001d7213 */ /* 0x020fe40000000000 */
[C---:B------:R-:W-:Y:S02]  /*0aa0*/  ISETP.GT.U32.AND P6, PT, R16.reuse, R25, PT ;  /* 0x000000191000720c */ /* 0x040fe40003fc4070 */
[----:B------:R-:W-:Y:S01]  /*0ab0*/  ISETP.GT.U32.AND P1, PT, R16, R27, PT ;  /* 0x0000001b1000720c */ /* 0x000fe20003f24070 */
[----:B------:R-:W-:-:S04]  /*0ac0*/  IMAD.HI.U32 R6, R6, R29, RZ ;  /* 0x0000001d06067227 */ /* 0x000fc800078e00ff */
[----:B------:R-:W-:Y:S02]  /*0ad0*/  IMAD R29, R6, R18, R29 ;  /* 0x00000012061d7224 */ /* 0x000fe400078e021d */
[----:B------:R-:W-:-:S03]  /*0ae0*/  @!P4 IMAD.IADD R20, R20, 0x1, -R16 ;  /* 0x000000011414c824 */ /* 0x000fc600078e0a10 */
[----:B------:R-:W-:Y:S01]  /*0af0*/  ISETP.GT.U32.AND P2, PT, R16, R29, PT ;  /* 0x0000001d1000720c */ /* 0x000fe20003f44070 */
[--C-:B------:R-:W-:Y:S01]  /*0b00*/  @!P6 IMAD.IADD R25, R25, 0x1, -R16.reuse ;  /* 0x000000011919e824 */ /* 0x100fe200078e0a10 */
[----:B------:R-:W-:Y:S01]  /*0b10*/  ISETP.GE.U32.AND P5, PT, R20, R13, PT ;  /* 0x0000000d1400720c */ /* 0x000fe20003fa6070 */
[----:B------:R-:W-:-:S03]  /*0b20*/  @!P1 IMAD.IADD R27, R27, 0x1, -R16 ;  /* 0x000000011b1b9824 */ /* 0x000fc600078e0a10 */
[-C--:B------:R-:W-:Y:S01]  /*0b30*/  ISETP.GE.U32.AND P3, PT, R25, R16.reuse, PT ;  /* 0x000000101900720c */ /* 0x080fe20003f66070 */
[----:B------:R-:W-:Y:S01]  /*0b40*/  @!P4 VIADD R5, R5, 0x1 ;  /* 0x000000010505c836 */ /* 0x000fe20000000000 */
[----:B------:R-:W-:Y:S01]  /*0b50*/  ISETP.GE.U32.AND P4, PT, R27, R16, PT ;  /* 0x000000101b00720c */ /* 0x000fe20003f86070 */
[----:B------:R-:W-:Y:S01]  /*0b60*/  @!P6 VIADD R7, R7, 0x1 ;  /* 0x000000010707e836 */ /* 0x000fe20000000000 */
[-C--:B------:R-:W-:Y:S01]  /*0b70*/  LOP3.LUT R17, R17, R10.reuse, RZ, 0x3c, !PT ;  /* 0x0000000a11117212 */ /* 0x080fe200078e3cff */
[----:B------:R-:W-:Y:S01]  /*0b80*/  @!P1 VIADD R4, R4, 0x1 ;  /* 0x0000000104049836 */ /* 0x000fe20000000000 */
[----:B------:R-:W-:Y:S02]  /*0b90*/  LOP3.LUT R21, R21, R10, RZ, 0x3c, !PT ;  /* 0x0000000a15157212 */ /* 0x000fe400078e3cff */
[----:B------:R-:W-:Y:S01]  /*0ba0*/  @!P2 IADD3 R29, PT, PT, R29, -R16, RZ ;  /* 0x800000101d1da210 */ /* 0x000fe20007ffe0ff */
[----:B------:R-:W-:Y:S01]  /*0bb0*/  @P5 VIADD R5, R5, 0x1 ;  /* 0x0000000105055836 */ /* 0x000fe20000000000 */
[----:B------:R-:W-:-:S02]  /*0bc0*/  LOP3.LUT R19, R19, R10, RZ, 0x3c, !PT ;  /* 0x0000000a13137212 */ /* 0x000fc400078e3cff */
[----:B------:R-:W-:Y:S01]  /*0bd0*/  ISETP.GE.AND P5, PT, R17, RZ, PT ;  /* 0x000000ff1100720c */ /* 0x000fe20003fa6270 */
[----:B------:R-:W-:Y:S01]  /*0be0*/  @P3 VIADD R7, R7, 0x1 ;  /* 0x0000000107073836 */ /* 0x000fe20000000000 */
[----:B------:R-:W-:Y:S02]  /*0bf0*/  ISETP.GE.U32.AND P6, PT, R29, R16, PT ;  /* 0x000000101d00720c */ /* 0x000fe40003fc6070 */
[----:B------:R-:W-:Y:S02]  /*0c00*/  LOP3.LUT R23, R23, R10, RZ, 0x3c, !PT ;  /* 0x0000000a17177212 */ /* 0x000fe400078e3cff */
[----:B------:R-:W-:Y:S02]  /*0c10*/  ISETP.GE.AND P3, PT, R21, RZ, PT ;  /* 0x000000ff1500720c */ /* 0x000fe40003f66270 */
[----:B------:R-:W-:Y:S02]  /*0c20*/  ISETP.GE.AND P1, PT, R19, RZ, PT ;  /* 0x000000ff1300720c */ /* 0x000fe40003f26270 */
[----:B------:R-:W-:-:S02]  /*0c30*/  @P4 IADD3 R4, PT, PT, R4, 0x1, RZ ;  /* 0x0000000104044810 */ /* 0x000fc40007ffe0ff */
[----:B------:R-:W-:Y:S01]  /*0c40*/  ISETP.GE.AND P4, PT, R23, RZ, PT ;  /* 0x000000ff1700720c */ /* 0x000fe20003f86270 */
[----:B------:R-:W-:Y:S01]  /*0c50*/  @!P2 VIADD R6, R6, 0x1 ;  /* 0x000000010606a836 */ /* 0x000fe20000000000 */
[----:B------:R-:W-:Y:S01]  /*0c60*/  ISETP.NE.AND P2, PT, R10, RZ, PT ;  /* 0x000000ff0a00720c */ /* 0x000fe20003f45270 */
[----:B------:R-:W-:Y:S01]  /*0c70*/  @!P5 IMAD.MOV R5, RZ, RZ, -R5 ;  /* 0x000000ffff05d224 */ /* 0x000fe200078e0a05 */
[----:B------:R-:W-:Y:S01]  /*0c80*/  LOP3.LUT R16, RZ, R10, RZ, 0x33, !PT ;  /* 0x0000000aff107212 */ /* 0x000fe200078e33ff */
[----:B------:R-:W-:Y:S02]  /*0c90*/  @P6 VIADD R6, R6, 0x1 ;  /* 0x0000000106066836 */ /* 0x000fe40000000000 */
[----:B------:R-:W-:Y:S02]  /*0ca0*/  @!P3 IMAD.MOV R7, RZ, RZ, -R7 ;  /* 0x000000ffff07b224 */ /* 0x000fe400078e0a07 */
[----:B------:R-:W-:Y:S02]  /*0cb0*/  @!P1 IADD3 R4, PT, PT, -R4, RZ, RZ ;  /* 0x000000ff04049210 */ /* 0x000fe40007ffe1ff */
[----:B------:R-:W-:-:S02]  /*0cc0*/  SEL R5, R16, R5, !P2 ;  /* 0x0000000510057207 */ /* 0x000fc40005000000 */
[----:B------:R-:W-:Y:S01]  /*0cd0*/  @!P4 IMAD.MOV R6, RZ, RZ, -R6 ;  /* 0x000000ffff06c224 */ /* 0x000fe200078e0a06 */
[C---:B------:R-:W-:Y:S02]  /*0ce0*/  SEL R7, R16.reuse, R7, !P2 ;  /* 0x0000000710077207 */ /* 0x040fe40005000000 */
[----:B------:R-:W-:Y:S02]  /*0cf0*/  ISETP.GE.AND P1, PT, R9, UR7, PT ;  /* 0x0000000709007c0c */ /* 0x000fe4000bf26270 */
[----:B------:R-:W-:Y:S01]  /*0d00*/  SEL R17, R16, R4, !P2 ;  /* 0x0000000410117207 */ /* 0x000fe20005000000 */
[--C-:B------:R-:W-:Y:S01]  /*0d10*/  IMAD R5, R5, 0x4, R14.reuse ;  /* 0x0000000405057824 */ /* 0x100fe200078e020e */
[----:B------:R-:W-:Y:S01]  /*0d20*/  SEL R19, R12, R6, !P0 ;  /* 0x000000060c137207 */ /* 0x000fe20004000000 */
[--C-:B------:R-:W-:Y:S02]  /*0d30*/  IMAD R7, R7, 0x4, R14.reuse ;  /* 0x0000000407077824 */ /* 0x100fe400078e020e */
[----:B------:R-:W-:Y:S01]  /*0d40*/  IMAD R17, R17, 0x4, R14 ;  /* 0x0000000411117824 */ /* 0x000fe200078e020e */
[----:B------:R-:W-:Y:S01]  /*0d50*/  LEA R19, R19, R14, 0x2 ;  /* 0x0000000e13137211 */ /* 0x000fe200078e10ff */
[----:B------:R1:W-:Y:S04]  /*0d60*/  ATOMS.POPC.INC.32 RZ, [R5+URZ] ;  /* 0x0000000005ff7f8c */ /* 0x0003e8000d8000ff */
[----:B------:R1:W-:Y:S04]  /*0d70*/  ATOMS.POPC.INC.32 RZ, [R7+URZ] ;  /* 0x0000000007ff7f8c */ /* 0x0003e8000d8000ff */
[----:B------:R1:W-:Y:S04]  /*0d80*/  ATOMS.POPC.INC.32 RZ, [R17+URZ] ;  /* 0x0000000011ff7f8c */ /* 0x0003e8000d8000ff */
[----:B------:R1:W-:Y:S01]  /*0d90*/  ATOMS.POPC.INC.32 RZ, [R19+URZ] ;  /* 0x0000000013ff7f8c */ /* 0x0003e2000d8000ff */
[----:B------:R-:W-:Y:S05]  /*0da0*/  @!P1 BRA `(.L_x_15) ;  /* 0xfffffff800bc9947 */ /* 0x000fea000383ffff */
.L_x_11:
[----:B------:R-:W-:Y:S05]  /*0db0*/  BSYNC.RECONVERGENT B0 ;  /* 0x0000000000007941 */ /* 0x000fea0003800200 */
.L_x_10:
[----:B0-----:R-:W0:Y:S08]  /*0dc0*/  LDC R6, c[0x0][0x394] ;  /* 0x0000e500ff067b82 */ /* 0x001e300000000800 */
[----:B------:R-:W-:Y:S01]  /*0dd0*/  BAR.SYNC.DEFER_BLOCKING 0x0 ;  /* 0x0000000000007b1d */ /* 0x000fe20000010000 */
[----:B0-----:R-:W-:-:S13]  /*0de0*/  ISETP.GE.AND P0, PT, R11, R6, PT ;  /* 0x000000060b00720c */ /* 0x001fda0003f06270 */
[----:B------:R-:W-:Y:S05]  /*0df0*/  @P0 EXIT ;  /* 0x000000000000094d */ /* 0x000fea0003800000 */
[----:B------:R-:W0:Y:S01]  /*0e00*/  S2UR UR5, SR_CgaCtaId ;  /* 0x00000000000579c3 */ /* 0x000e220000008800 */
[----:B------:R-:W-:-:S07]  /*0e10*/  UMOV UR4, 0x400 ;  /* 0x0000040000047882 */ /* 0x000fce0000000000 */
[----:B-1----:R-:W1:Y:S01]  /*0e20*/  LDC.64 R4, c[0x0][0x388] ;  /* 0x0000e200ff047b82 */ /* 0x002e620000000a00 */
[----:B0-----:R-:W-:-:S12]  /*0e30*/  ULEA UR4, UR5, UR4, 0x18 ;  /* 0x0000000405047291 */ /* 0x001fd8000f8ec0ff */
.L_x_16:
[----:B------:R-:W-:Y:S01]  /*0e40*/  LEA R0, R11, UR4, 0x2 ;  /* 0x000000040b007c11 */ /* 0x000fe2000f8e10ff */
[--C-:B0-----:R-:W-:Y:S02]  /*0e50*/  IMAD R3, R6, UR6, R11.reuse ;  /* 0x0000000606037c24 */ /* 0x101fe4000f8e020b */
[----:B------:R-:W-:Y:S02]  /*0e60*/  IMAD.IADD R11, R8, 0x1, R11 ;  /* 0x00000001080b7824 */ /* 0x000fe400078e020b */
[----:B------:R-:W0:Y:S01]  /*0e70*/  LDS R7, [R0] ;  /* 0x0000000000077984 */ /* 0x000e220000000800 */
[----:B-1----:R-:W-:Y:S02]  /*0e80*/  IMAD.WIDE.U32 R2, R3, 0x4, R4 ;  /* 0x0000000403027825 */ /* 0x002fe400078e0004 */
[----:B------:R-:W-:-:S03]  /*0e90*/  ISETP.GE.AND P0, PT, R11, R6, PT ;  /* 0x000000060b00720c */ /* 0x000fc60003f06270 */
[----:B0-----:R0:W-:Y:S10]  /*0ea0*/  STG.E desc[UR8][R2.64], R7 ;  /* 0x0000000702007986 */ /* 0x0011f4000c101908 */
[----:B------:R-:W-:Y:S05]  /*0eb0*/  @!P0 BRA `(.L_x_16) ;  /* 0xfffffffc00e08947 */ /* 0x000fea000383ffff */
[----:B------:R-:W-:Y:S05]  /*0ec0*/  EXIT ;  /* 0x000000000000794d */ /* 0x000fea0003800000 */
.L_x_17:
        /* <DEDUP_REMOVED lines=11> */
.L_x_19:


//--------------------- .nv.shared._Z23histogram_reduce_kernelPKiPiii --------------------------
	.section	.nv.shared._Z23histogram_reduce_kernelPKiPiii,"aw",@nobits
	.sectionflags	@""
	.align	16
	.zero		1024


//--------------------- .nv.shared.reserved.0     --------------------------
	.section	.nv.shared.reserved.0,"aw",@nobits
	.weak		__nv_reservedSMEM_offset_0_alias
	.size		__nv_reservedSMEM_offset_0_alias, 0, 64
	.other		__nv_reservedSMEM_offset_0_alias,@"STO_CUDA_RESERVED_SHARED STV_DEFAULT"
__nv_reservedSMEM_offset_0_alias:
	.zero		0
	.zero		64


//--------------------- .nv.shared._Z24histogram_partial_kernelPKiPiii --------------------------
	.section	.nv.shared._Z24histogram_partial_kernelPKiPiii,"aw",@nobits
	.sectionflags	@""
	.align	16
	.zero		1024


//--------------------- .nv.constant0._Z23histogram_reduce_kernelPKiPiii --------------------------
	.section	.nv.constant0._Z23histogram_reduce_kernelPKiPiii,"a",@progbits
	.sectionflags	@""
	.align	4
.nv.constant0._Z23histogram_reduce_kernelPKiPiii:
	.zero		920


//--------------------- .nv.constant0._Z24histogram_partial_kernelPKiPiii --------------------------
	.section	.nv.constant0._Z24histogram_partial_kernelPKiPiii,"a",@progbits
	.sectionflags	@""
	.align	4
.nv.constant0._Z24histogram_partial_kernelPKiPiii:
	.zero		920


//--------------------- SYMBOLS --------------------------

	.type		.nv.reservedSmem.offset0,@object
	.size		.nv.reservedSmem.offset0,0x4
	.type		.nv.reservedSmem.cap,@object
	.size		.nv.reservedSmem.cap,0x4
